//
// Generated by NVIDIA NVVM Compiler
//
// Compiler Build ID: CL-36424714
// Cuda compilation tools, release 13.0, V13.0.88
// Based on NVVM 20.0.0
//

.version 9.0
.target sm_100
.address_size 64

	// .globl	_Z13prefix_kernelPfS_i
.extern .shared .align 16 .b8 s_sum[];

.visible .entry _Z13prefix_kernelPfS_i(
	.param .u64 .ptr .align 1 _Z13prefix_kernelPfS_i_param_0,
	.param .u64 .ptr .align 1 _Z13prefix_kernelPfS_i_param_1,
	.param .u32 _Z13prefix_kernelPfS_i_param_2
)
{
	.reg .pred 	%p<30>;
	.reg .b32 	%r<88>;
	.reg .b32 	%f<25>;
	.reg .b64 	%rd<34>;
	.reg .b64 	%fd<53>;

	ld.param.u64 	%rd12, [_Z13prefix_kernelPfS_i_param_0];
	ld.param.u64 	%rd13, [_Z13prefix_kernelPfS_i_param_1];
	ld.param.u32 	%r57, [_Z13prefix_kernelPfS_i_param_2];
	cvta.to.global.u64 	%rd1, %rd13;
	cvta.to.global.u64 	%rd2, %rd12;
	mov.u32 	%r1, %ntid.x;
	add.s32 	%r2, %r1, -1;
	add.s32 	%r58, %r2, %r57;
	div.u32 	%r3, %r58, %r1;
	mov.u32 	%r4, %tid.x;
	mul.lo.s32 	%r5, %r3, %r4;
	cvt.s64.s32 	%rd3, %r5;
	setp.lt.s32 	%p1, %r3, 1;
	mov.f64 	%fd42, 0d0000000000000000;
	@%p1 bra 	$L__BB0_17;
	and.b32  	%r6, %r3, 3;
	setp.lt.u32 	%p2, %r3, 4;
	mov.f64 	%fd42, 0d0000000000000000;
	mov.b32 	%r75, 0;
	@%p2 bra 	$L__BB0_12;
	and.b32  	%r75, %r3, 2147483644;
	neg.s32 	%r74, %r75;
	add.s32 	%r73, %r5, 3;
	add.s64 	%rd4, %rd2, 8;
	mov.f64 	%fd42, 0d0000000000000000;
	mov.u32 	%r72, %r5;
$L__BB0_3:
	add.s32 	%r13, %r73, -2;
	add.s32 	%r60, %r73, -3;
	setp.ge.s32 	%p3, %r60, %r57;
	mul.wide.s32 	%rd14, %r72, 4;
	add.s64 	%rd5, %rd4, %rd14;
	@%p3 bra 	$L__BB0_5;
	ld.global.f32 	%f3, [%rd5+-8];
	cvt.f64.f32 	%fd26, %f3;
	add.f64 	%fd42, %fd42, %fd26;
	cvt.rn.f32.f64 	%f4, %fd42;
	st.global.f32 	[%rd5+-8], %f4;
$L__BB0_5:
	setp.ge.s32 	%p4, %r13, %r57;
	@%p4 bra 	$L__BB0_7;
	ld.global.f32 	%f5, [%rd5+-4];
	cvt.f64.f32 	%fd27, %f5;
	add.f64 	%fd42, %fd42, %fd27;
	cvt.rn.f32.f64 	%f6, %fd42;
	st.global.f32 	[%rd5+-4], %f6;
$L__BB0_7:
	add.s32 	%r61, %r13, 1;
	setp.ge.s32 	%p5, %r61, %r57;
	@%p5 bra 	$L__BB0_9;
	ld.global.f32 	%f7, [%rd5];
	cvt.f64.f32 	%fd28, %f7;
	add.f64 	%fd42, %fd42, %fd28;
	cvt.rn.f32.f64 	%f8, %fd42;
	st.global.f32 	[%rd5], %f8;
$L__BB0_9:
	setp.ge.s32 	%p6, %r73, %r57;
	@%p6 bra 	$L__BB0_11;
	ld.global.f32 	%f9, [%rd5+4];
	cvt.f64.f32 	%fd29, %f9;
	add.f64 	%fd42, %fd42, %fd29;
	cvt.rn.f32.f64 	%f10, %fd42;
	st.global.f32 	[%rd5+4], %f10;
$L__BB0_11:
	add.s32 	%r74, %r74, 4;
	add.s32 	%r73, %r73, 4;
	add.s32 	%r72, %r72, 4;
	setp.ne.s32 	%p7, %r74, 0;
	@%p7 bra 	$L__BB0_3;
$L__BB0_12:
	setp.eq.s32 	%p8, %r6, 0;
	@%p8 bra 	$L__BB0_17;
	add.s32 	%r77, %r75, %r5;
	neg.s32 	%r76, %r6;
$L__BB0_14:
	.pragma "nounroll";
	setp.ge.s32 	%p9, %r77, %r57;
	@%p9 bra 	$L__BB0_16;
	mul.wide.s32 	%rd15, %r77, 4;
	add.s64 	%rd16, %rd2, %rd15;
	ld.global.f32 	%f11, [%rd16];
	cvt.f64.f32 	%fd30, %f11;
	add.f64 	%fd42, %fd42, %fd30;
	cvt.rn.f32.f64 	%f12, %fd42;
	st.global.f32 	[%rd16], %f12;
$L__BB0_16:
	add.s32 	%r77, %r77, 1;
	add.s32 	%r76, %r76, 1;
	setp.ne.s32 	%p10, %r76, 0;
	@%p10 bra 	$L__BB0_14;
$L__BB0_17:
	setp.lt.u32 	%p11, %r5, %r57;
	selp.f64 	%fd31, %fd42, 0d0000000000000000, %p11;
	shl.b32 	%r62, %r4, 3;
	mov.u32 	%r63, s_sum;
	add.s32 	%r24, %r63, %r62;
	st.shared.f64 	[%r24], %fd31;
	bar.sync 	0;
	setp.ne.s32 	%p12, %r4, 0;
	setp.eq.s32 	%p13, %r2, 0;
	or.pred  	%p14, %p12, %p13;
	@%p14 bra 	$L__BB0_24;
	add.s32 	%r65, %r1, -2;
	and.b32  	%r25, %r2, 3;
	setp.lt.u32 	%p15, %r65, 3;
	mov.b32 	%r80, 0;
	@%p15 bra 	$L__BB0_21;
	and.b32  	%r80, %r2, -4;
	ld.shared.f64 	%fd51, [s_sum];
	add.s32 	%r79, %r63, 16;
	neg.s32 	%r78, %r80;
$L__BB0_20:
	ld.shared.f64 	%fd32, [%r79+-8];
	add.f64 	%fd33, %fd51, %fd32;
	st.shared.f64 	[%r79+-8], %fd33;
	ld.shared.v2.f64 	{%fd34, %fd35}, [%r79];
	add.f64 	%fd36, %fd33, %fd34;
	add.f64 	%fd37, %fd36, %fd35;
	st.shared.v2.f64 	[%r79], {%fd36, %fd37};
	ld.shared.f64 	%fd38, [%r79+16];
	add.f64 	%fd51, %fd37, %fd38;
	st.shared.f64 	[%r79+16], %fd51;
	add.s32 	%r79, %r79, 32;
	add.s32 	%r78, %r78, 4;
	setp.ne.s32 	%p16, %r78, 0;
	@%p16 bra 	$L__BB0_20;
$L__BB0_21:
	setp.eq.s32 	%p17, %r25, 0;
	@%p17 bra 	$L__BB0_24;
	shl.b32 	%r68, %r80, 3;
	add.s32 	%r70, %r63, %r68;
	ld.shared.f64 	%fd52, [%r70];
	add.s32 	%r82, %r70, 8;
	neg.s32 	%r81, %r25;
$L__BB0_23:
	.pragma "nounroll";
	ld.shared.f64 	%fd39, [%r82];
	add.f64 	%fd52, %fd52, %fd39;
	st.shared.f64 	[%r82], %fd52;
	add.s32 	%r82, %r82, 8;
	add.s32 	%r81, %r81, 1;
	setp.ne.s32 	%p18, %r81, 0;
	@%p18 bra 	$L__BB0_23;
$L__BB0_24:
	setp.eq.s32 	%p19, %r4, 0;
	bar.sync 	0;
	mov.f32 	%f24, 0f00000000;
	@%p19 bra 	$L__BB0_26;
	ld.shared.f64 	%fd40, [%r24+-8];
	cvt.rn.f32.f64 	%f24, %fd40;
$L__BB0_26:
	setp.lt.s32 	%p20, %r3, 1;
	@%p20 bra 	$L__BB0_43;
	and.b32  	%r39, %r3, 3;
	setp.lt.u32 	%p21, %r3, 4;
	mov.b32 	%r85, 0;
	@%p21 bra 	$L__BB0_38;
	and.b32  	%r85, %r3, 2147483644;
	neg.s32 	%r84, %r85;
	shl.b64 	%rd17, %rd3, 2;
	add.s64 	%rd18, %rd17, %rd2;
	add.s64 	%rd32, %rd18, 8;
	add.s32 	%r83, %r5, 3;
$L__BB0_29:
	add.s32 	%r45, %r83, -2;
	add.s32 	%r46, %r83, -3;
	setp.ge.u32 	%p22, %r46, %r57;
	@%p22 bra 	$L__BB0_31;
	ld.global.f32 	%f14, [%rd32+-8];
	add.f32 	%f15, %f24, %f14;
	st.global.f32 	[%rd32+-8], %f15;
	mul.wide.u32 	%rd19, %r46, 4;
	add.s64 	%rd20, %rd1, %rd19;
	st.global.f32 	[%rd20], %f15;
$L__BB0_31:
	setp.ge.u32 	%p23, %r45, %r57;
	@%p23 bra 	$L__BB0_33;
	ld.global.f32 	%f16, [%rd32+-4];
	add.f32 	%f17, %f24, %f16;
	st.global.f32 	[%rd32+-4], %f17;
	mul.wide.u32 	%rd21, %r45, 4;
	add.s64 	%rd22, %rd1, %rd21;
	st.global.f32 	[%rd22], %f17;
$L__BB0_33:
	add.s32 	%r47, %r45, 1;
	setp.ge.u32 	%p24, %r47, %r57;
	@%p24 bra 	$L__BB0_35;
	ld.global.f32 	%f18, [%rd32];
	add.f32 	%f19, %f24, %f18;
	st.global.f32 	[%rd32], %f19;
	mul.wide.u32 	%rd23, %r47, 4;
	add.s64 	%rd24, %rd1, %rd23;
	st.global.f32 	[%rd24], %f19;
$L__BB0_35:
	setp.ge.u32 	%p25, %r83, %r57;
	@%p25 bra 	$L__BB0_37;
	ld.global.f32 	%f20, [%rd32+4];
	add.f32 	%f21, %f24, %f20;
	st.global.f32 	[%rd32+4], %f21;
	mul.wide.u32 	%rd25, %r83, 4;
	add.s64 	%rd26, %rd1, %rd25;
	st.global.f32 	[%rd26], %f21;
$L__BB0_37:
	add.s32 	%r84, %r84, 4;
	add.s64 	%rd32, %rd32, 16;
	add.s32 	%r83, %r83, 4;
	setp.ne.s32 	%p26, %r84, 0;
	@%p26 bra 	$L__BB0_29;
$L__BB0_38:
	setp.eq.s32 	%p27, %r39, 0;
	@%p27 bra 	$L__BB0_43;
	cvt.u64.u32 	%rd27, %r85;
	add.s64 	%rd28, %rd3, %rd27;
	shl.b64 	%rd29, %rd28, 2;
	add.s64 	%rd33, %rd2, %rd29;
	add.s32 	%r87, %r85, %r5;
	neg.s32 	%r86, %r39;
$L__BB0_40:
	.pragma "nounroll";
	setp.ge.u32 	%p28, %r87, %r57;
	@%p28 bra 	$L__BB0_42;
	ld.global.f32 	%f22, [%rd33];
	add.f32 	%f23, %f24, %f22;
	st.global.f32 	[%rd33], %f23;
	mul.wide.u32 	%rd30, %r87, 4;
	add.s64 	%rd31, %rd1, %rd30;
	st.global.f32 	[%rd31], %f23;
$L__BB0_42:
	add.s64 	%rd33, %rd33, 4;
	add.s32 	%r87, %r87, 1;
	add.s32 	%r86, %r86, 1;
	setp.ne.s32 	%p29, %r86, 0;
	@%p29 bra 	$L__BB0_40;
$L__BB0_43:
	ret;

}


// ===== COMPILED SASS (sm_100) =====

	.target	sm_100

	.elftype	@"ET_EXEC"


//--------------------- .note.nv.tkinfo           --------------------------
	.section	.note.nv.tkinfo,"",@"SHT_NOTE"
	.sectionflags	@"SHF_NOTE_NV_TKINFO"
	.tkinfo
        /*0018*/ 	.word	0x00000002
        /*0030*/ 	.string	""
        /*0030*/ 	.string	"ptxas"
        /*0030*/ 	.string	"Cuda compilation tools, release 13.0, V13.0.88"
        /*0030*/ 	.string	"Build cuda_13.0.r13.0/compiler.36424714_0"
        /*0030*/ 	.string	"-arch sm_100 -m 64 "



//--------------------- .note.nv.cuinfo           --------------------------
	.section	.note.nv.cuinfo,"",@"SHT_NOTE"
	.sectionflags	@"SHF_NOTE_NV_CUINFO"
        /*0018*/ 	.short	0x0002
        /*001a*/ 	.short	0x0064
        /*001c*/ 	.short	0x0082
	.zero		2


//--------------------- .nv.info                  --------------------------
	.section	.nv.info,"",@"SHT_CUDA_INFO"
	.align	4


	//----- nvinfo : EIATTR_REGCOUNT
	.align		4
        /*0000*/ 	.byte	0x04, 0x2f
        /*0002*/ 	.short	(.L_1 - .L_0)
	.align		4
.L_0:
        /*0004*/ 	.word	index@(_Z13prefix_kernelPfS_i)
        /*0008*/ 	.word	0x00000020


	//----- nvinfo : EIATTR_FRAME_SIZE
	.align		4
.L_1:
        /*000c*/ 	.byte	0x04, 0x11
        /*000e*/ 	.short	(.L_3 - .L_2)
	.align		4
.L_2:
        /*0010*/ 	.word	index@(_Z13prefix_kernelPfS_i)
        /*0014*/ 	.word	0x00000000


	//----- nvinfo : EIATTR_MIN_STACK_SIZE
	.align		4
.L_3:
        /*0018*/ 	.byte	0x04, 0x12
        /*001a*/ 	.short	(.L_5 - .L_4)
	.align		4
.L_4:
        /*001c*/ 	.word	index@(_Z13prefix_kernelPfS_i)
        /*0020*/ 	.word	0x00000000
.L_5:


//--------------------- .nv.compat                --------------------------
	.section	.nv.compat,"",@"SHT_CUDA_COMPAT_INFO"
	.align	4
        /*0000*/ 	.byte	0x02, 0x09, 0x00, 0x00, 0x02, 0x02, 0x01, 0x00, 0x02, 0x05, 0x05, 0x00, 0x03, 0x07, 0x01, 0x01
        /*0010*/ 	.byte	0x02, 0x03, 0x00, 0x00, 0x02, 0x06, 0x01, 0x00, 0x04, 0x0b, 0x08, 0x00, 0x01, 0x00, 0x00, 0x00
        /*0020*/ 	.byte	0x00, 0x00, 0x00, 0x00


//--------------------- .nv.info._Z13prefix_kernelPfS_i --------------------------
	.section	.nv.info._Z13prefix_kernelPfS_i,"",@"SHT_CUDA_INFO"
	.sectionflags	@""
	.align	4


	//----- nvinfo : EIATTR_CUDA_API_VERSION
	.align		4
        /*0000*/ 	.byte	0x04, 0x37
        /*0002*/ 	.short	(.L_7 - .L_6)
.L_6:
        /*0004*/ 	.word	0x00000082


	//----- nvinfo : EIATTR_KPARAM_INFO
	.align		4
.L_7:
        /*0008*/ 	.byte	0x04, 0x17
        /*000a*/ 	.short	(.L_9 - .L_8)
.L_8:
        /*000c*/ 	.word	0x00000000
        /*0010*/ 	.short	0x0002
        /*0012*/ 	.short	0x0010
        /*0014*/ 	.byte	0x00, 0xf0, 0x11, 0x00


	//----- nvinfo : EIATTR_KPARAM_INFO
	.align		4
.L_9:
        /*0018*/ 	.byte	0x04, 0x17
        /*001a*/ 	.short	(.L_11 - .L_10)
.L_10:
        /*001c*/ 	.word	0x00000000
        /*0020*/ 	.short	0x0001
        /*0022*/ 	.short	0x0008
        /*0024*/ 	.byte	0x00, 0xf5, 0x21, 0x00


	//----- nvinfo : EIATTR_KPARAM_INFO
	.align		4
.L_11:
        /*0028*/ 	.byte	0x04, 0x17
        /*002a*/ 	.short	(.L_13 - .L_12)
.L_12:
        /*002c*/ 	.word	0x00000000
        /*0030*/ 	.short	0x0000
        /*0032*/ 	.short	0x0000
        /*0034*/ 	.byte	0x00, 0xf5, 0x21, 0x00


	//----- nvinfo : EIATTR_SPARSE_MMA_MASK
	.align		4
.L_13:
        /*0038*/ 	.byte	0x03, 0x50
        /*003a*/ 	.short	0x0000


	//----- nvinfo : EIATTR_MAXREG_COUNT
	.align		4
        /*003c*/ 	.byte	0x03, 0x1b
        /*003e*/ 	.short	0x00ff


	//----- nvinfo : EIATTR_NUM_BARRIERS
	.align		4
        /*0040*/ 	.byte	0x02, 0x4c
        /*0042*/ 	.byte	0x01
	.zero		1


	//----- nvinfo : EIATTR_MERCURY_ISA_VERSION
	.align		4
        /*0044*/ 	.byte	0x03, 0x5f
        /*0046*/ 	.short	0x0101


	//----- nvinfo : EIATTR_VRC_CTA_INIT_COUNT
	.align		4
        /*0048*/ 	.byte	0x02, 0x4a
	.zero		1
	.zero		1


	//----- nvinfo : EIATTR_EXIT_INSTR_OFFSETS
	.align		4
        /*004c*/ 	.byte	0x04, 0x1c
        /*004e*/ 	.short	(.L_15 - .L_14)


	//   ....[0]....
.L_14:
        /*0050*/ 	.word	0x00001ca0


	//   ....[1]....
        /*0054*/ 	.word	0x00002dc0


	//   ....[2]....
        /*0058*/ 	.word	0x00002f40


	//----- nvinfo : EIATTR_CRS_STACK_SIZE
	.align		4
.L_15:
        /*005c*/ 	.byte	0x04, 0x1e
        /*005e*/ 	.short	(.L_17 - .L_16)
.L_16:
        /*0060*/ 	.word	0x00000000


	//----- nvinfo : EIATTR_CBANK_PARAM_SIZE
	.align		4
.L_17:
        /*0064*/ 	.byte	0x03, 0x19
        /*0066*/ 	.short	0x0014


	//----- nvinfo : EIATTR_PARAM_CBANK
	.align		4
        /*0068*/ 	.byte	0x04, 0x0a
        /*006a*/ 	.short	(.L_19 - .L_18)
	.align		4
.L_18:
        /*006c*/ 	.word	index@(.nv.constant0._Z13prefix_kernelPfS_i)
        /*0070*/ 	.short	0x0380
        /*0072*/ 	.short	0x0014


	//----- nvinfo : EIATTR_SW_WAR
	.align		4
.L_19:
        /*0074*/ 	.byte	0x04, 0x36
        /*0076*/ 	.short	(.L_21 - .L_20)
.L_20:
        /*0078*/ 	.word	0x00000008
.L_21:


//--------------------- .nv.callgraph             --------------------------
	.section	.nv.callgraph,"",@"SHT_CUDA_CALLGRAPH"
	.align	4
	.sectionentsize	8
	.align		4
        /*0000*/ 	.word	0x00000000
	.align		4
        /*0004*/ 	.word	0xffffffff
	.align		4
        /*0008*/ 	.word	0x00000000
	.align		4
        /*000c*/ 	.word	0xfffffffe
	.align		4
        /*0010*/ 	.word	0x00000000
	.align		4
        /*0014*/ 	.word	0xfffffffd
	.align		4
        /*0018*/ 	.word	0x00000000
	.align		4
        /*001c*/ 	.word	0xfffffffc


//--------------------- .text._Z13prefix_kernelPfS_i --------------------------
	.section	.text._Z13prefix_kernelPfS_i,"ax",@progbits
	.align	128
        .global         _Z13prefix_kernelPfS_i
        .type           _Z13prefix_kernelPfS_i,@function
        .size           _Z13prefix_kernelPfS_i,(.L_x_41 - _Z13prefix_kernelPfS_i)
        .other          _Z13prefix_kernelPfS_i,@"STO_CUDA_ENTRY STV_DEFAULT"
_Z13prefix_kernelPfS_i:
.text._Z13prefix_kernelPfS_i:
[----:B------:R-:W-:Y:S01]  /*0000*/  LDC R1, c[0x0][0x37c] ;  /* 0x0000df00ff017b82 */ /* 0x000fe20000000800 */
[----:B------:R-:W0:Y:S01]  /*0010*/  LDCU UR12, c[0x0][0x360] ;  /* 0x00006c00ff0c77ac */ /* 0x000e220008000800 */
[----:B------:R-:W-:Y:S01]  /*0020*/  HFMA2 R2, -RZ, RZ, 0, 0 ;  /* 0x00000000ff027431 */ /* 0x000fe200000001ff */
[----:B------:R-:W-:Y:S01]  /*0030*/  CS2R R10, SRZ ;  /* 0x00000000000a7805 */ /* 0x000fe2000001ff00 */
[----:B------:R-:W1:Y:S01]  /*0040*/  LDCU UR4, c[0x0][0x390] ;  /* 0x00007200ff0477ac */ /* 0x000e620008000800 */
[----:B------:R-:W2:Y:S01]  /*0050*/  LDCU.64 UR10, c[0x0][0x358] ;  /* 0x00006b00ff0a77ac */ /* 0x000ea20008000a00 */
[----:B0-----:R-:W0:Y:S01]  /*0060*/  I2F.U32.RP R4, UR12 ;  /* 0x0000000c00047d06 */ /* 0x001e220008209000 */
[----:B------:R-:W-:Y:S02]  /*0070*/  UIADD3 UR7, UPT, UPT, UR12, -0x1, URZ ;  /* 0xffffffff0c077890 */ /* 0x000fe4000fffe0ff */
[----:B------:R-:W-:Y:S01]  /*0080*/  ISETP.NE.U32.AND P2, PT, RZ, UR12, PT ;  /* 0x0000000cff007c0c */ /* 0x000fe2000bf45070 */
[----:B-1----:R-:W-:-:S04]  /*0090*/  IMAD.U32 R0, RZ, RZ, UR4 ;  /* 0x00000004ff007e24 */ /* 0x002fc8000f8e00ff */
[----:B0-----:R-:W0:Y:S02]  /*00a0*/  MUFU.RCP R4, R4 ;  /* 0x0000000400047308 */ /* 0x001e240000001000 */
[----:B0-----:R-:W-:-:S06]  /*00b0*/  VIADD R3, R4, 0xffffffe ;  /* 0x0ffffffe04037836 */ /* 0x001fcc0000000000 */
[----:B------:R-:W0:Y:S02]  /*00c0*/  F2I.FTZ.U32.TRUNC.NTZ R3, R3 ;  /* 0x0000000300037305 */ /* 0x000e24000021f000 */
[----:B0-----:R-:W-:-:S04]  /*00d0*/  IMAD.MOV R5, RZ, RZ, -R3 ;  /* 0x000000ffff057224 */ /* 0x001fc800078e0a03 */
[----:B------:R-:W-:-:S04]  /*00e0*/  IMAD R5, R5, UR12, RZ ;  /* 0x0000000c05057c24 */ /* 0x000fc8000f8e02ff */
[----:B------:R-:W-:-:S04]  /*00f0*/  IMAD.HI.U32 R5, R3, R5, R2 ;  /* 0x0000000503057227 */ /* 0x000fc800078e0002 */
[----:B------:R-:W-:-:S04]  /*0100*/  VIADD R2, R0, UR7 ;  /* 0x0000000700027c36 */ /* 0x000fc80008000000 */
[----:B------:R-:W-:-:S04]  /*0110*/  IMAD.HI.U32 R6, R5, R2, RZ ;  /* 0x0000000205067227 */ /* 0x000fc800078e00ff */
[----:B------:R-:W-:-:S04]  /*0120*/  IMAD.MOV R3, RZ, RZ, -R6 ;  /* 0x000000ffff037224 */ /* 0x000fc800078e0a06 */
[----:B------:R-:W-:Y:S02]  /*0130*/  IMAD R3, R3, UR12, R2 ;  /* 0x0000000c03037c24 */ /* 0x000fe4000f8e0202 */
[----:B------:R-:W0:Y:S03]  /*0140*/  S2R R2, SR_TID.X ;  /* 0x0000000000027919 */ /* 0x000e260000002100 */
[----:B------:R-:W-:-:S13]  /*0150*/  ISETP.GE.U32.AND P0, PT, R3, UR12, PT ;  /* 0x0000000c03007c0c */ /* 0x000fda000bf06070 */
[----:B------:R-:W-:Y:S01]  /*0160*/  @P0 IADD3 R3, PT, PT, R3, -UR12, RZ ;  /* 0x8000000c03030c10 */ /* 0x000fe2000fffe0ff */
[----:B------:R-:W-:-:S03]  /*0170*/  @P0 VIADD R6, R6, 0x1 ;  /* 0x0000000106060836 */ /* 0x000fc60000000000 */
[----:B------:R-:W-:-:S13]  /*0180*/  ISETP.GE.U32.AND P1, PT, R3, UR12, PT ;  /* 0x0000000c03007c0c */ /* 0x000fda000bf26070 */
[----:B------:R-:W-:Y:S01]  /*0190*/  @P1 VIADD R6, R6, 0x1 ;  /* 0x0000000106061836 */ /* 0x000fe20000000000 */
[----:B------:R-:W-:-:S04]  /*01a0*/  @!P2 LOP3.LUT R6, RZ, UR12, RZ, 0x33, !PT ;  /* 0x0000000cff06ac12 */ /* 0x000fc8000f8e33ff */
[C---:B------:R-:W-:Y:S01]  /*01b0*/  ISETP.GE.AND P0, PT, R6.reuse, 0x1, PT ;  /* 0x000000010600780c */ /* 0x040fe20003f06270 */
[----:B0-----:R-:W-:-:S05]  /*01c0*/  IMAD R5, R6, R2, RZ ;  /* 0x0000000206057224 */ /* 0x001fca00078e02ff */
[----:B------:R-:W-:-:S07]  /*01d0*/  SHF.R.S32.HI R3, RZ, 0x1f, R5 ;  /* 0x0000001fff037819 */ /* 0x000fce0000011405 */
[----:B--2---:R-:W-:Y:S05]  /*01e0*/  @!P0 BRA `(.L_x_0) ;  /* 0x0000001000908947 */ /* 0x004fea0003800000 */
[C---:B------:R-:W-:Y:S02]  /*01f0*/  ISETP.GE.U32.AND P0, PT, R6.reuse, 0x4, PT ;  /* 0x000000040600780c */ /* 0x040fe40003f06070 */
[----:B------:R-:W-:Y:S02]  /*0200*/  CS2R R10, SRZ ;  /* 0x00000000000a7805 */ /* 0x000fe4000001ff00 */
[----:B------:R-:W-:Y:S02]  /*0210*/  LOP3.LUT R4, R6, 0x3, RZ, 0xc0, !PT ;  /* 0x0000000306047812 */ /* 0x000fe400078ec0ff */
[----:B------:R-:W-:-:S07]  /*0220*/  MOV R7, RZ ;  /* 0x000000ff00077202 */ /* 0x000fce0000000f00 */
[----:B------:R-:W-:Y:S05]  /*0230*/  @!P0 BRA `(.L_x_1) ;  /* 0x0000001000388947 */ /* 0x000fea0003800000 */
[----:B------:R-:W0:Y:S01]  /*0240*/  LDCU.64 UR4, c[0x0][0x380] ;  /* 0x00007000ff0477ac */ /* 0x000e220008000a00 */
[----:B------:R-:W-:Y:S01]  /*0250*/  LOP3.LUT R7, R6, 0x7ffffffc, RZ, 0xc0, !PT ;  /* 0x7ffffffc06077812 */ /* 0x000fe200078ec0ff */
[----:B------:R-:W-:Y:S01]  /*0260*/  VIADD R9, R5, 0x3 ;  /* 0x0000000305097836 */ /* 0x000fe20000000000 */
[----:B------:R-:W-:Y:S01]  /*0270*/  CS2R R10, SRZ ;  /* 0x00000000000a7805 */ /* 0x000fe2000001ff00 */
[----:B------:R-:W-:Y:S02]  /*0280*/  IMAD.MOV.U32 R8, RZ, RZ, R5 ;  /* 0x000000ffff087224 */ /* 0x000fe400078e0005 */
[----:B------:R-:W-:-:S05]  /*0290*/  IMAD.MOV R22, RZ, RZ, -R7 ;  /* 0x000000ffff167224 */ /* 0x000fca00078e0a07 */
[----:B------:R-:W-:Y:S01]  /*02a0*/  ISETP.GE.AND P0, PT, R22, RZ, PT ;  /* 0x000000ff1600720c */ /* 0x000fe20003f06270 */
[----:B0-----:R-:W-:-:S04]  /*02b0*/  UIADD3 UR4, UP0, UPT, UR4, 0x8, URZ ;  /* 0x0000000804047890 */ /* 0x001fc8000ff1e0ff */
[----:B------:R-:W-:Y:S02]  /*02c0*/  UIADD3.X UR5, UPT, UPT, URZ, UR5, URZ, UP0, !UPT ;  /* 0x00000005ff057290 */ /* 0x000fe400087fe4ff */
[----:B------:R-:W-:-:S04]  /*02d0*/  IMAD.U32 R12, RZ, RZ, UR4 ;  /* 0x00000004ff0c7e24 */ /* 0x000fc8000f8e00ff */
[----:B------:R-:W-:Y:S02]  /*02e0*/  MOV R13, UR5 ;  /* 0x00000005000d7c02 */ /* 0x000fe40008000f00 */
[----:B------:R-:W-:Y:S05]  /*02f0*/  @P0 BRA `(.L_x_2) ;  /* 0x0000000c005c0947 */ /* 0x000fea0003800000 */
[----:B------:R-:W-:Y:S02]  /*0300*/  IADD3 R14, PT, PT, -R22, RZ, RZ ;  /* 0x000000ff160e7210 */ /* 0x000fe40007ffe1ff */
[----:B------:R-:W-:Y:S02]  /*0310*/  PLOP3.LUT P0, PT, PT, PT, PT, 0x80, 0x8 ;  /* 0x000000000008781c */ /* 0x000fe40003f0f070 */
[----:B------:R-:W-:-:S13]  /*0320*/  ISETP.GT.AND P1, PT, R14, 0xc, PT ;  /* 0x0000000c0e00780c */ /* 0x000fda0003f24270 */
[----:B------:R-:W-:Y:S05]  /*0330*/  @!P1 BRA `(.L_x_3) ;  /* 0x0000000800189947 */ /* 0x000fea0003800000 */
[----:B------:R-:W0:Y:S01]  /*0340*/  LDC R0, c[0x0][0x390] ;  /* 0x0000e400ff007b82 */ /* 0x000e220000000800 */
[----:B------:R-:W-:-:S13]  /*0350*/  PLOP3.LUT P0, PT, PT, PT, PT, 0x8, 0x80 ;  /* 0x000000000080781c */ /* 0x000fda0003f0e170 */
.L_x_10:
[C---:B---3--:R-:W-:Y:S01]  /*0360*/  VIADD R15, R9.reuse, 0xfffffffd ;  /* 0xfffffffd090f7836 */ /* 0x048fe20000000000 */
[C---:B------:R-:W-:Y:S01]  /*0370*/  IADD3 R17, PT, PT, R9.reuse, -0x1, RZ ;  /* 0xffffffff09117810 */ /* 0x040fe20007ffe0ff */
[----:B------:R-:W-:Y:S01]  /*0380*/  VIADD R19, R9, 0xfffffffe ;  /* 0xfffffffe09137836 */ /* 0x000fe20000000000 */
[----:B------:R-:W-:Y:S02]  /*0390*/  BSSY.RECONVERGENT B0, `(.L_x_4) ;  /* 0x000000b000007945 */ /* 0x000fe40003800200 */
[-C--:B0-----:R-:W-:Y:S01]  /*03a0*/  ISETP.GE.AND P1, PT, R15, R0.reuse, PT ;  /* 0x000000000f00720c */ /* 0x081fe20003f26270 */
[----:B------:R-:W-:Y:S01]  /*03b0*/  IMAD.WIDE R14, R8, 0x4, R12 ;  /* 0x00000004080e7825 */ /* 0x000fe200078e020c */
[-C--:B------:R-:W-:Y:S02]  /*03c0*/  ISETP.GE.AND P2, PT, R19, R0.reuse, PT ;  /* 0x000000001300720c */ /* 0x080fe40003f46270 */
[----:B------:R-:W-:-:S09]  /*03d0*/  ISETP.GE.AND P3, PT, R17, R0, PT ;  /* 0x000000001100720c */ /* 0x000fd20003f66270 */
[----:B------:R-:W-:Y:S05]  /*03e0*/  @P1 BRA `(.L_x_5) ;  /* 0x0000000000141947 */ /* 0x000fea0003800000 */
[----:B------:R-:W2:Y:S02]  /*03f0*/  LDG.E R16, desc[UR10][R14.64+-0x8] ;  /* 0xfffff80a0e107981 */ /* 0x000ea4000c1e1900 */
[----:B--2---:R-:W0:Y:S02]  /*0400*/  F2F.F64.F32 R16, R16 ;  /* 0x0000001000107310 */ /* 0x004e240000201800 */
[----:B0-----:R-:W-:-:S06]  /*0410*/  DADD R10, R10, R16 ;  /* 0x000000000a0a7229 */ /* 0x001fcc0000000010 */
[----:B------:R-:W0:Y:S02]  /*0420*/  F2F.F32.F64 R17, R10 ;  /* 0x0000000a00117310 */ /* 0x000e240000301000 */
[----:B0-----:R0:W-:Y:S03]  /*0430*/  STG.E desc[UR10][R14.64+-0x8], R17 ;  /* 0xfffff8110e007986 */ /* 0x0011e6000c10190a */
.L_x_5:
[----:B------:R-:W-:Y:S05]  /*0440*/  BSYNC.RECONVERGENT B0 ;  /* 0x0000000000007941 */ /* 0x000fea0003800200 */
.L_x_4:
[----:B------:R-:W-:Y:S04]  /*0450*/  BSSY.RECONVERGENT B0, `(.L_x_6) ;  /* 0x0000007000007945 */ /* 0x000fe80003800200 */
[----:B------:R-:W-:Y:S05]  /*0460*/  @P2 BRA `(.L_x_7) ;  /* 0x0000000000142947 */ /* 0x000fea0003800000 */
[----:B------:R-:W0:Y:S02]  /*0470*/  LDG.E R16, desc[UR10][R14.64+-0x4] ;  /* 0xfffffc0a0e107981 */ /* 0x000e24000c1e1900 */
[----:B0-----:R-:W0:Y:S02]  /*0480*/  F2F.F64.F32 R16, R16 ;  /* 0x0000001000107310 */ /* 0x001e240000201800 */
[----:B0-----:R-:W-:-:S06]  /*0490*/  DADD R10, R10, R16 ;  /* 0x000000000a0a7229 */ /* 0x001fcc0000000010 */
[----:B------:R-:W0:Y:S02]  /*04a0*/  F2F.F32.F64 R17, R10 ;  /* 0x0000000a00117310 */ /* 0x000e240000301000 */
[----:B0-----:R1:W-:Y:S03]  /*04b0*/  STG.E desc[UR10][R14.64+-0x4], R17 ;  /* 0xfffffc110e007986 */ /* 0x0013e6000c10190a */
.L_x_7:
[----:B------:R-:W-:Y:S05]  /*04c0*/  BSYNC.RECONVERGENT B0 ;  /* 0x0000000000007941 */ /* 0x000fea0003800200 */
.L_x_6:
[----:B------:R-:W-:Y:S04]  /*04d0*/  BSSY.RECONVERGENT B0, `(.L_x_8) ;  /* 0x0000007000007945 */ /* 0x000fe80003800200 */
[----:B------:R-:W-:Y:S05]  /*04e0*/  @P3 BRA `(.L_x_9) ;  /* 0x0000000000143947 */ /* 0x000fea0003800000 */
[----:B------:R-:W0:Y:S02]  /*04f0*/  LDG.E R16, desc[UR10][R14.64] ;  /* 0x0000000a0e107981 */ /* 0x000e24000c1e1900 */
[----:B01----:R-:W0:Y:S02]  /*0500*/  F2F.F64.F32 R16, R16 ;  /* 0x0000001000107310 */ /* 0x003e240000201800 */
[----:B0-----:R-:W-:-:S06]  /*0510*/  DADD R10, R10, R16 ;  /* 0x000000000a0a7229 */ /* 0x001fcc0000000010 */
[----:B------:R-:W0:Y:S02]  /*0520*/  F2F.F32.F64 R17, R10 ;  /* 0x0000000a00117310 */ /* 0x000e240000301000 */
[----:B0-----:R2:W-:Y:S03]  /*0530*/  STG.E desc[UR10][R14.64], R17 ;  /* 0x000000110e007986 */ /* 0x0015e6000c10190a */
.L_x_9:
[----:B------:R-:W-:Y:S05]  /*0540*/  BSYNC.RECONVERGENT B0 ;  /* 0x0000000000007941 */ /* 0x000fea0003800200 */
.L_x_8:
[----:B------:R-:W-:-:S13]  /*0550*/  ISETP.GE.AND P1, PT, R9, R0, PT ;  /* 0x000000000900720c */ /* 0x000fda0003f26270 */
[----:B------:R-:W0:Y:S01]  /*0560*/  @!P1 LDG.E R18, desc[UR10][R14.64+0x4] ;  /* 0x0000040a0e129981 */ /* 0x000e22000c1e1900 */
[----:B------:R-:W-:-:S04]  /*0570*/  IADD3 R19, PT, PT, R9, 0x2, RZ ;  /* 0x0000000209137810 */ /* 0x000fc80007ffe0ff */
[----:B------:R-:W-:Y:S01]  /*0580*/  ISETP.GE.AND P4, PT, R19, R0, PT ;  /* 0x000000001300720c */ /* 0x000fe20003f86270 */
[----:B------:R-:W-:-:S05]  /*0590*/  VIADD R19, R9, 0x3 ;  /* 0x0000000309137836 */ /* 0x000fca0000000000 */
[----:B------:R-:W-:Y:S01]  /*05a0*/  ISETP.GE.AND P5, PT, R19, R0, PT ;  /* 0x000000001300720c */ /* 0x000fe20003fa6270 */
[----:B------:R-:W-:-:S05]  /*05b0*/  VIADD R19, R9, 0x4 ;  /* 0x0000000409137836 */ /* 0x000fca0000000000 */
[----:B------:R-:W-:Y:S01]  /*05c0*/  ISETP.GE.AND P6, PT, R19, R0, PT ;  /* 0x000000001300720c */ /* 0x000fe20003fc6270 */
[----:B012---:R-:W0:Y:S02]  /*05d0*/  @!P1 F2F.F64.F32 R16, R18 ;  /* 0x0000001200109310 */ /* 0x007e240000201800 */
[----:B0-----:R-:W-:Y:S01]  /*05e0*/  @!P1 DADD R10, R10, R16 ;  /* 0x000000000a0a9229 */ /* 0x001fe20000000010 */
[----:B------:R-:W-:-:S05]  /*05f0*/  VIADD R17, R9, 0x1 ;  /* 0x0000000109117836 */ /* 0x000fca0000000000 */
[----:B------:R-:W0:Y:S01]  /*0600*/  @!P1 F2F.F32.F64 R23, R10 ;  /* 0x0000000a00179310 */ /* 0x000e220000301000 */
[----:B------:R-:W-:Y:S01]  /*0610*/  ISETP.GE.AND P3, PT, R17, R0, PT ;  /* 0x000000001100720c */ /* 0x000fe20003f66270 */
[----:B------:R-:W-:-:S04]  /*0620*/  VIADD R17, R8, 0x4 ;  /* 0x0000000408117836 */ /* 0x000fc80000000000 */
[----:B------:R-:W-:Y:S01]  /*0630*/  IMAD.WIDE R16, R17, 0x4, R12 ;  /* 0x0000000411107825 */ /* 0x000fe200078e020c */
[----:B0-----:R0:W-:Y:S07]  /*0640*/  @!P1 STG.E desc[UR10][R14.64+0x4], R23 ;  /* 0x000004170e009986 */ /* 0x0011ee000c10190a */
[----:B------:R-:W0:Y:S04]  /*0650*/  @!P3 LDG.E R24, desc[UR10][R16.64+-0x8] ;  /* 0xfffff80a1018b981 */ /* 0x000e28000c1e1900 */
[----:B------:R-:W2:Y:S04]  /*0660*/  @!P4 LDG.E R20, desc[UR10][R16.64+-0x4] ;  /* 0xfffffc0a1014c981 */ /* 0x000ea8000c1e1900 */
[----:B------:R-:W3:Y:S04]  /*0670*/  @!P5 LDG.E R18, desc[UR10][R16.64] ;  /* 0x0000000a1012d981 */ /* 0x000ee8000c1e1900 */
[----:B------:R-:W4:Y:S01]  /*0680*/  @!P6 LDG.E R25, desc[UR10][R16.64+0x4] ;  /* 0x0000040a1019e981 */ /* 0x000f22000c1e1900 */
[----:B------:R-:W-:-:S05]  /*0690*/  VIADD R29, R9, 0x6 ;  /* 0x00000006091d7836 */ /* 0x000fca0000000000 */
[----:B------:R-:W-:Y:S01]  /*06a0*/  ISETP.GE.AND P2, PT, R29, R0, PT ;  /* 0x000000001d00720c */ /* 0x000fe20003f46270 */
[----:B0-----:R-:W0:Y:S08]  /*06b0*/  @!P3 F2F.F64.F32 R14, R24 ;  /* 0x00000018000eb310 */ /* 0x001e300000201800 */
[----:B--2---:R-:W1:Y:S01]  /*06c0*/  @!P4 F2F.F64.F32 R20, R20 ;  /* 0x000000140014c310 */ /* 0x004e620000201800 */
[----:B0-----:R-:W-:-:S07]  /*06d0*/  @!P3 DADD R10, R10, R14 ;  /* 0x000000000a0ab229 */ /* 0x001fce000000000e */
[----:B---3--:R-:W-:Y:S08]  /*06e0*/  @!P5 F2F.F64.F32 R18, R18 ;  /* 0x000000120012d310 */ /* 0x008ff00000201800 */
[----:B------:R1:W0:Y:S08]  /*06f0*/  @!P3 F2F.F32.F64 R23, R10 ;  /* 0x0000000a0017b310 */ /* 0x0002300000301000 */
[----:B----4-:R2:W-:Y:S01]  /*0700*/  @!P6 F2F.F64.F32 R14, R25 ;  /* 0x00000019000ee310 */ /* 0x0105e20000201800 */
[----:B-1----:R-:W-:Y:S01]  /*0710*/  @!P4 DADD R10, R10, R20 ;  /* 0x000000000a0ac229 */ /* 0x002fe20000000014 */
[----:B0-----:R-:W-:Y:S06]  /*0720*/  @!P3 STG.E desc[UR10][R16.64+-0x8], R23 ;  /* 0xfffff8171000b986 */ /* 0x001fec000c10190a */
[----:B------:R0:W1:Y:S01]  /*0730*/  @!P4 F2F.F32.F64 R21, R10 ;  /* 0x0000000a0015c310 */ /* 0x0000620000301000 */
[C---:B--2---:R-:W-:Y:S01]  /*0740*/  IADD3 R25, PT, PT, R9.reuse, 0x7, RZ ;  /* 0x0000000709197810 */ /* 0x044fe20007ffe0ff */
[----:B0-----:R-:W-:Y:S01]  /*0750*/  @!P5 DADD R10, R10, R18 ;  /* 0x000000000a0ad229 */ /* 0x001fe20000000012 */
[----:B-1----:R-:W-:Y:S05]  /*0760*/  @!P4 STG.E desc[UR10][R16.64+-0x4], R21 ;  /* 0xfffffc151000c986 */ /* 0x002fea000c10190a */
[----:B------:R0:W1:Y:S02]  /*0770*/  @!P5 F2F.F32.F64 R19, R10 ;  /* 0x0000000a0013d310 */ /* 0x0000640000301000 */
[----:B0-----:R-:W-:Y:S01]  /*0780*/  @!P6 DADD R10, R10, R14 ;  /* 0x000000000a0ae229 */ /* 0x001fe2000000000e */
[----:B------:R-:W-:Y:S01]  /*0790*/  IADD3 R15, PT, PT, R9, 0x5, RZ ;  /* 0x00000005090f7810 */ /* 0x000fe20007ffe0ff */
[----:B-1----:R-:W-:Y:S04]  /*07a0*/  @!P5 STG.E desc[UR10][R16.64], R19 ;  /* 0x000000131000d986 */ /* 0x002fe8000c10190a */
[----:B------:R-:W0:Y:S01]  /*07b0*/  @!P6 F2F.F32.F64 R27, R10 ;  /* 0x0000000a001be310 */ /* 0x000e220000301000 */
[----:B------:R-:W-:Y:S01]  /*07c0*/  ISETP.GE.AND P1, PT, R15, R0, PT ;  /* 0x000000000f00720c */ /* 0x000fe20003f26270 */
[----:B------:R-:W-:-:S04]  /*07d0*/  VIADD R15, R8, 0x8 ;  /* 0x00000008080f7836 */ /* 0x000fc80000000000 */
[----:B------:R-:W-:Y:S01]  /*07e0*/  IMAD.WIDE R14, R15, 0x4, R12 ;  /* 0x000000040f0e7825 */ /* 0x000fe200078e020c */
[----:B------:R-:W-:Y:S01]  /*07f0*/  ISETP.GE.AND P5, PT, R25, R0, PT ;  /* 0x000000001900720c */ /* 0x000fe20003fa6270 */
[----:B0-----:R0:W-:Y:S06]  /*0800*/  @!P6 STG.E desc[UR10][R16.64+0x4], R27 ;  /* 0x0000041b1000e986 */ /* 0x0011ec000c10190a */
[----:B------:R-:W0:Y:S01]  /*0810*/  @!P1 LDG.E R24, desc[UR10][R14.64+-0x8] ;  /* 0xfffff80a0e189981 */ /* 0x000e22000c1e1900 */
[----:B------:R-:W-:-:S03]  /*0820*/  VIADD R25, R9, 0x8 ;  /* 0x0000000809197836 */ /* 0x000fc60000000000 */
[----:B------:R-:W2:Y:S02]  /*0830*/  @!P2 LDG.E R20, desc[UR10][R14.64+-0x4] ;  /* 0xfffffc0a0e14a981 */ /* 0x000ea4000c1e1900 */
[----:B------:R-:W-:Y:S02]  /*0840*/  ISETP.GE.AND P6, PT, R25, R0, PT ;  /* 0x000000001900720c */ /* 0x000fe40003fc6270 */
[----:B------:R-:W3:Y:S11]  /*0850*/  @!P5 LDG.E R18, desc[UR10][R14.64] ;  /* 0x0000000a0e12d981 */ /* 0x000ef6000c1e1900 */
[----:B------:R-:W4:Y:S01]  /*0860*/  @!P6 LDG.E R25, desc[UR10][R14.64+0x4] ;  /* 0x0000040a0e19e981 */ /* 0x000f22000c1e1900 */
[----:B------:R-:W-:-:S04]  /*0870*/  IADD3 R29, PT, PT, R9, 0xa, RZ ;  /* 0x0000000a091d7810 */ /* 0x000fc80007ffe0ff */
[----:B------:R-:W-:Y:S01]  /*0880*/  ISETP.GE.AND P4, PT, R29, R0, PT ;  /* 0x000000001d00720c */ /* 0x000fe20003f86270 */
[----:B0-----:R-:W0:Y:S08]  /*0890*/  @!P1 F2F.F64.F32 R16, R24 ;  /* 0x0000001800109310 */ /* 0x001e300000201800 */
[----:B--2---:R-:W1:Y:S01]  /*08a0*/  @!P2 F2F.F64.F32 R20, R20 ;  /* 0x000000140014a310 */ /* 0x004e620000201800 */
[----:B0-----:R-:W-:-:S07]  /*08b0*/  @!P1 DADD R10, R10, R16 ;  /* 0x000000000a0a9229 */ /* 0x001fce0000000010 */
[----:B---3--:R-:W0:Y:S08]  /*08c0*/  @!P5 F2F.F64.F32 R18, R18 ;  /* 0x000000120012d310 */ /* 0x008e300000201800 */
[----:B------:R1:W-:Y:S08]  /*08d0*/  @!P1 F2F.F32.F64 R23, R10 ;  /* 0x0000000a00179310 */ /* 0x0003f00000301000 */
[----:B----4-:R-:W2:Y:S01]  /*08e0*/  @!P6 F2F.F64.F32 R16, R25 ;  /* 0x000000190010e310 */ /* 0x010ea20000201800 */
[----:B-1----:R-:W-:-:S07]  /*08f0*/  @!P2 DADD R10, R10, R20 ;  /* 0x000000000a0aa229 */ /* 0x002fce0000000014 */
[----:B------:R0:W1:Y:S02]  /*0900*/  @!P2 F2F.F32.F64 R21, R10 ;  /* 0x0000000a0015a310 */ /* 0x0000640000301000 */
[----:B0-----:R-:W-:-:S06]  /*0910*/  @!P5 DADD R10, R10, R18 ;  /* 0x000000000a0ad229 */ /* 0x001fcc0000000012 */
[----:B------:R2:W0:Y:S02]  /*0920*/  @!P5 F2F.F32.F64 R19, R10 ;  /* 0x0000000a0013d310 */ /* 0x0004240000301000 */
[----:B--2---:R-:W-:Y:S01]  /*0930*/  @!P6 DADD R10, R10, R16 ;  /* 0x000000000a0ae229 */ /* 0x004fe20000000010 */
[----:B------:R-:W-:-:S05]  /*0940*/  VIADD R17, R9, 0x9 ;  /* 0x0000000909117836 */ /* 0x000fca0000000000 */
[----:B------:R-:W2:Y:S01]  /*0950*/  @!P6 F2F.F32.F64 R27, R10 ;  /* 0x0000000a001be310 */ /* 0x000ea20000301000 */
[-C--:B------:R-:W-:Y:S01]  /*0960*/  ISETP.GE.AND P3, PT, R17, R0.reuse, PT ;  /* 0x000000001100720c */ /* 0x080fe20003f66270 */
[----:B------:R-:W-:Y:S02]  /*0970*/  VIADD R17, R8, 0xc ;  /* 0x0000000c08117836 */ /* 0x000fe40000000000 */
[----:B------:R-:W-:Y:S02]  /*0980*/  VIADD R25, R9, 0xb ;  /* 0x0000000b09197836 */ /* 0x000fe40000000000 */
[----:B------:R-:W-:Y:S01]  /*0990*/  IMAD.WIDE R16, R17, 0x4, R12 ;  /* 0x0000000411107825 */ /* 0x000fe200078e020c */
[----:B------:R-:W-:Y:S02]  /*09a0*/  @!P1 STG.E desc[UR10][R14.64+-0x8], R23 ;  /* 0xfffff8170e009986 */ /* 0x000fe4000c10190a */
[----:B------:R-:W-:Y:S02]  /*09b0*/  ISETP.GE.AND P1, PT, R25, R0, PT ;  /* 0x000000001900720c */ /* 0x000fe40003f26270 */
[----:B-1----:R1:W-:Y:S01]  /*09c0*/  @!P2 STG.E desc[UR10][R14.64+-0x4], R21 ;  /* 0xfffffc150e00a986 */ /* 0x0023e2000c10190a */
[----:B------:R-:W-:-:S03]  /*09d0*/  IADD3 R25, PT, PT, R9, 0xc, RZ ;  /* 0x0000000c09197810 */ /* 0x000fc60007ffe0ff */
[----:B0-----:R-:W-:Y:S04]  /*09e0*/  @!P5 STG.E desc[UR10][R14.64], R19 ;  /* 0x000000130e00d986 */ /* 0x001fe8000c10190a */
[----:B--2---:R0:W-:Y:S04]  /*09f0*/  @!P6 STG.E desc[UR10][R14.64+0x4], R27 ;  /* 0x0000041b0e00e986 */ /* 0x0041e8000c10190a */
[----:B------:R-:W1:Y:S01]  /*0a00*/  @!P3 LDG.E R24, desc[UR10][R16.64+-0x8] ;  /* 0xfffff80a1018b981 */ /* 0x000e62000c1e1900 */
[----:B------:R-:W-:-:S03]  /*0a10*/  ISETP.GE.AND P2, PT, R25, R0, PT ;  /* 0x000000001900720c */ /* 0x000fc60003f46270 */
[----:B------:R-:W0:Y:S04]  /*0a20*/  @!P4 LDG.E R25, desc[UR10][R16.64+-0x4] ;  /* 0xfffffc0a1019c981 */ /* 0x000e28000c1e1900 */
[----:B------:R-:W2:Y:S06]  /*0a30*/  @!P1 LDG.E R18, desc[UR10][R16.64] ;  /* 0x0000000a10129981 */ /* 0x000eac000c1e1900 */
[----:B------:R-:W3:Y:S01]  /*0a40*/  @!P2 LDG.E R26, desc[UR10][R16.64+0x4] ;  /* 0x0000040a101aa981 */ /* 0x000ee2000c1e1900 */
[----:B------:R-:W-:Y:S01]  /*0a50*/  VIADD R22, R22, 0x10 ;  /* 0x0000001016167836 */ /* 0x000fe20000000000 */
[----:B------:R-:W-:Y:S01]  /*0a60*/  IADD3 R9, PT, PT, R9, 0x10, RZ ;  /* 0x0000001009097810 */ /* 0x000fe20007ffe0ff */
[----:B------:R-:W-:Y:S01]  /*0a70*/  VIADD R8, R8, 0x10 ;  /* 0x0000001008087836 */ /* 0x000fe20000000000 */
[----:B-1----:R-:W1:Y:S08]  /*0a80*/  @!P3 F2F.F64.F32 R20, R24 ;  /* 0x000000180014b310 */ /* 0x002e700000201800 */
[----:B0-----:R-:W0:Y:S01]  /*0a90*/  @!P4 F2F.F64.F32 R14, R25 ;  /* 0x00000019000ec310 */ /* 0x001e220000201800 */
[----:B-1----:R-:W-:-:S07]  /*0aa0*/  @!P3 DADD R10, R10, R20 ;  /* 0x000000000a0ab229 */ /* 0x002fce0000000014 */
[----:B--2---:R-:W1:Y:S08]  /*0ab0*/  @!P1 F2F.F64.F32 R18, R18 ;  /* 0x0000001200129310 */ /* 0x004e700000201800 */
[----:B------:R0:W-:Y:S08]  /*0ac0*/  @!P3 F2F.F32.F64 R23, R10 ;  /* 0x0000000a0017b310 */ /* 0x0001f00000301000 */
[----:B---3--:R-:W2:Y:S01]  /*0ad0*/  @!P2 F2F.F64.F32 R20, R26 ;  /* 0x0000001a0014a310 */ /* 0x008ea20000201800 */
[----:B0-----:R-:W-:-:S07]  /*0ae0*/  @!P4 DADD R10, R10, R14 ;  /* 0x000000000a0ac229 */ /* 0x001fce000000000e */
[----:B------:R1:W0:Y:S02]  /*0af0*/  @!P4 F2F.F32.F64 R15, R10 ;  /* 0x0000000a000fc310 */ /* 0x0002240000301000 */
[----:B-1----:R-:W-:-:S06]  /*0b00*/  @!P1 DADD R10, R10, R18 ;  /* 0x000000000a0a9229 */ /* 0x002fcc0000000012 */
[----:B------:R2:W1:Y:S02]  /*0b10*/  @!P1 F2F.F32.F64 R19, R10 ;  /* 0x0000000a00139310 */ /* 0x0004640000301000 */
[----:B--2---:R-:W-:-:S06]  /*0b20*/  @!P2 DADD R10, R10, R20 ;  /* 0x000000000a0aa229 */ /* 0x004fcc0000000014 */
[----:B------:R-:W2:Y:S01]  /*0b30*/  @!P2 F2F.F32.F64 R21, R10 ;  /* 0x0000000a0015a310 */ /* 0x000ea20000301000 */
[----:B------:R3:W-:Y:S04]  /*0b40*/  @!P3 STG.E desc[UR10][R16.64+-0x8], R23 ;  /* 0xfffff8171000b986 */ /* 0x0007e8000c10190a */
[----:B0-----:R3:W-:Y:S04]  /*0b50*/  @!P4 STG.E desc[UR10][R16.64+-0x4], R15 ;  /* 0xfffffc0f1000c986 */ /* 0x0017e8000c10190a */
[----:B-1----:R3:W-:Y:S01]  /*0b60*/  @!P1 STG.E desc[UR10][R16.64], R19 ;  /* 0x0000001310009986 */ /* 0x0027e2000c10190a */
[----:B------:R-:W-:-:S03]  /*0b70*/  ISETP.GE.AND P1, PT, R22, -0xc, PT ;  /* 0xfffffff41600780c */ /* 0x000fc60003f26270 */
[----:B--2---:R3:W-:Y:S10]  /*0b80*/  @!P2 STG.E desc[UR10][R16.64+0x4], R21 ;  /* 0x000004151000a986 */ /* 0x0047f4000c10190a */
[----:B------:R-:W-:Y:S05]  /*0b90*/  @!P1 BRA `(.L_x_10) ;  /* 0xfffffff400f09947 */ /* 0x000fea000383ffff */
.L_x_3:
[----:B------:R-:W-:-:S05]  /*0ba0*/  IMAD.MOV R14, RZ, RZ, -R22 ;  /* 0x000000ffff0e7224 */ /* 0x000fca00078e0a16 */
[----:B------:R-:W-:-:S13]  /*0bb0*/  ISETP.GT.AND P1, PT, R14, 0x4, PT ;  /* 0x000000040e00780c */ /* 0x000fda0003f24270 */
[----:B------:R-:W-:Y:S05]  /*0bc0*/  @!P1 BRA `(.L_x_11) ;  /* 0x0000000400209947 */ /* 0x000fea0003800000 */
[----:B------:R-:W-:Y:S01]  /*0bd0*/  ISETP.GE.AND P3, PT, R9, R0, PT ;  /* 0x000000000900720c */ /* 0x000fe20003f66270 */
[----:B---3--:R-:W-:-:S12]  /*0be0*/  IMAD.WIDE R16, R8, 0x4, R12 ;  /* 0x0000000408107825 */ /* 0x008fd800078e020c */
[----:B------:R-:W2:Y:S01]  /*0bf0*/  @!P3 LDG.E R14, desc[UR10][R16.64+0x4] ;  /* 0x0000040a100eb981 */ /* 0x000ea2000c1e1900 */
[C---:B------:R-:W-:Y:S01]  /*0c00*/  IADD3 R15, PT, PT, R9.reuse, -0x3, RZ ;  /* 0xfffffffd090f7810 */ /* 0x040fe20007ffe0ff */
[----:B------:R-:W-:Y:S01]  /*0c10*/  VIADD R21, R9, 0xfffffffe ;  /* 0xfffffffe09157836 */ /* 0x000fe20000000000 */
[----:B------:R-:W-:Y:S02]  /*0c20*/  BSSY.RECONVERGENT B0, `(.L_x_12) ;  /* 0x000000c000007945 */ /* 0x000fe40003800200 */
[-C--:B------:R-:W-:Y:S01]  /*0c30*/  ISETP.GE.AND P0, PT, R15, R0.reuse, PT ;  /* 0x000000000f00720c */ /* 0x080fe20003f06270 */
[C---:B------:R-:W-:Y:S01]  /*0c40*/  VIADD R19, R21.reuse, 0x1 ;  /* 0x0000000115137836 */ /* 0x040fe20000000000 */
[----:B------:R-:W-:-:S04]  /*0c50*/  ISETP.GE.AND P1, PT, R21, R0, PT ;  /* 0x000000001500720c */ /* 0x000fc80003f26270 */
[----:B------:R-:W-:Y:S01]  /*0c60*/  ISETP.GE.AND P2, PT, R19, R0, PT ;  /* 0x000000001300720c */ /* 0x000fe20003f46270 */
[----:B--2---:R-:W0:Y:S06]  /*0c70*/  @!P3 F2F.F64.F32 R14, R14 ;  /* 0x0000000e000eb310 */ /* 0x004e2c0000201800 */
[----:B------:R-:W-:Y:S06]  /*0c80*/  @P0 BRA `(.L_x_13) ;  /* 0x0000000000140947 */ /* 0x000fec0003800000 */
[----:B------:R-:W2:Y:S02]  /*0c90*/  LDG.E R18, desc[UR10][R16.64+-0x8] ;  /* 0xfffff80a10127981 */ /* 0x000ea4000c1e1900 */
[----:B--2---:R-:W1:Y:S02]  /*0ca0*/  F2F.F64.F32 R18, R18 ;  /* 0x0000001200127310 */ /* 0x004e640000201800 */
[----:B-1----:R-:W-:-:S06]  /*0cb0*/  DADD R10, R10, R18 ;  /* 0x000000000a0a7229 */ /* 0x002fcc0000000012 */
[----:B------:R-:W1:Y:S02]  /*0cc0*/  F2F.F32.F64 R19, R10 ;  /* 0x0000000a00137310 */ /* 0x000e640000301000 */
[----:B-1----:R1:W-:Y:S03]  /*0cd0*/  STG.E desc[UR10][R16.64+-0x8], R19 ;  /* 0xfffff81310007986 */ /* 0x0023e6000c10190a */
.L_x_13:
[----:B------:R-:W-:Y:S05]  /*0ce0*/  BSYNC.RECONVERGENT B0 ;  /* 0x0000000000007941 */ /* 0x000fea0003800200 */
.L_x_12:
[----:B------:R-:W-:Y:S04]  /*0cf0*/  BSSY.RECONVERGENT B0, `(.L_x_14) ;  /* 0x0000007000007945 */ /* 0x000fe80003800200 */
[----:B------:R-:W-:Y:S05]  /*0d00*/  @P1 BRA `(.L_x_15) ;  /* 0x0000000000141947 */ /* 0x000fea0003800000 */
[----:B------:R-:W1:Y:S02]  /*0d10*/  LDG.E R18, desc[UR10][R16.64+-0x4] ;  /* 0xfffffc0a10127981 */ /* 0x000e64000c1e1900 */
[----:B-1----:R-:W1:Y:S02]  /*0d20*/  F2F.F64.F32 R18, R18 ;  /* 0x0000001200127310 */ /* 0x002e640000201800 */
[----:B-1----:R-:W-:-:S06]  /*0d30*/  DADD R10, R10, R18 ;  /* 0x000000000a0a7229 */ /* 0x002fcc0000000012 */
[----:B------:R-:W1:Y:S02]  /*0d40*/  F2F.F32.F64 R19, R10 ;  /* 0x0000000a00137310 */ /* 0x000e640000301000 */
[----:B-1----:R2:W-:Y:S03]  /*0d50*/  STG.E desc[UR10][R16.64+-0x4], R19 ;  /* 0xfffffc1310007986 */ /* 0x0025e6000c10190a */
.L_x_15:
[----:B------:R-:W-:Y:S05]  /*0d60*/  BSYNC.RECONVERGENT B0 ;  /* 0x0000000000007941 */ /* 0x000fea0003800200 */
.L_x_14:
[----:B------:R-:W-:Y:S04]  /*0d70*/  BSSY.RECONVERGENT B0, `(.L_x_16) ;  /* 0x0000007000007945 */ /* 0x000fe80003800200 */
[----:B------:R-:W-:Y:S05]  /*0d80*/  @P2 BRA `(.L_x_17) ;  /* 0x0000000000142947 */ /* 0x000fea0003800000 */
[----:B------:R-:W1:Y:S02]  /*0d90*/  LDG.E R18, desc[UR10][R16.64] ;  /* 0x0000000a10127981 */ /* 0x000e64000c1e1900 */
[----:B-12---:R-:W1:Y:S02]  /*0da0*/  F2F.F64.F32 R18, R18 ;  /* 0x0000001200127310 */ /* 0x006e640000201800 */
[----:B-1----:R-:W-:-:S06]  /*0db0*/  DADD R10, R10, R18 ;  /* 0x000000000a0a7229 */ /* 0x002fcc0000000012 */
[----:B------:R-:W1:Y:S02]  /*0dc0*/  F2F.F32.F64 R19, R10 ;  /* 0x0000000a00137310 */ /* 0x000e640000301000 */
[----:B-1----:R3:W-:Y:S03]  /*0dd0*/  STG.E desc[UR10][R16.64], R19 ;  /* 0x0000001310007986 */ /* 0x0027e6000c10190a */
.L_x_17:
[----:B------:R-:W-:Y:S05]  /*0de0*/  BSYNC.RECONVERGENT B0 ;  /* 0x0000000000007941 */ /* 0x000fea0003800200 */
.L_x_16:
[----:B0-----:R-:W-:Y:S01]  /*0df0*/  @!P3 DADD R10, R10, R14 ;  /* 0x000000000a0ab229 */ /* 0x001fe2000000000e */
[C---:B-123--:R-:W-:Y:S01]  /*0e00*/  IADD3 R19, PT, PT, R9.reuse, 0x2, RZ ;  /* 0x0000000209137810 */ /* 0x04efe20007ffe0ff */
[C---:B------:R-:W-:Y:S01]  /*0e10*/  VIADD R15, R9.reuse, 0x1 ;  /* 0x00000001090f7836 */ /* 0x040fe20000000000 */
[----:B------:R-:W-:Y:S01]  /*0e20*/  IADD3 R25, PT, PT, R9, 0x4, RZ ;  /* 0x0000000409197810 */ /* 0x000fe20007ffe0ff */
[----:B------:R-:W-:Y:S01]  /*0e30*/  VIADD R23, R8, 0x4 ;  /* 0x0000000408177836 */ /* 0x000fe20000000000 */
[-C--:B------:R-:W-:Y:S01]  /*0e40*/  ISETP.GE.AND P1, PT, R19, R0.reuse, PT ;  /* 0x000000001300720c */ /* 0x080fe20003f26270 */
[----:B------:R-:W0:Y:S01]  /*0e50*/  @!P3 F2F.F32.F64 R27, R10 ;  /* 0x0000000a001bb310 */ /* 0x000e220000301000 */
[----:B------:R-:W-:Y:S01]  /*0e60*/  ISETP.GE.AND P0, PT, R15, R0, PT ;  /* 0x000000000f00720c */ /* 0x000fe20003f06270 */
[----:B------:R-:W-:-:S04]  /*0e70*/  IMAD.WIDE R14, R23, 0x4, R12 ;  /* 0x00000004170e7825 */ /* 0x000fc800078e020c */
[----:B------:R-:W-:-:S05]  /*0e80*/  VIADD R19, R19, 0x1 ;  /* 0x0000000113137836 */ /* 0x000fca0000000000 */
[-C--:B------:R-:W-:Y:S01]  /*0e90*/  ISETP.GE.AND P2, PT, R19, R0.reuse, PT ;  /* 0x000000001300720c */ /* 0x080fe20003f46270 */
[----:B0-----:R0:W-:Y:S04]  /*0ea0*/  @!P3 STG.E desc[UR10][R16.64+0x4], R27 ;  /* 0x0000041b1000b986 */ /* 0x0011e8000c10190a */
[----:B------:R-:W2:Y:S01]  /*0eb0*/  @!P0 LDG.E R20, desc[UR10][R14.64+-0x8] ;  /* 0xfffff80a0e148981 */ /* 0x000ea2000c1e1900 */
[----:B------:R-:W-:-:S03]  /*0ec0*/  ISETP.GE.AND P3, PT, R25, R0, PT ;  /* 0x000000001900720c */ /* 0x000fc60003f66270 */
[----:B------:R-:W3:Y:S04]  /*0ed0*/  @!P1 LDG.E R8, desc[UR10][R14.64+-0x4] ;  /* 0xfffffc0a0e089981 */ /* 0x000ee8000c1e1900 */
[----:B------:R-:W0:Y:S06]  /*0ee0*/  @!P2 LDG.E R24, desc[UR10][R14.64] ;  /* 0x0000000a0e18a981 */ /* 0x000e2c000c1e1900 */
[----:B------:R-:W4:Y:S01]  /*0ef0*/  @!P3 LDG.E R18, desc[UR10][R14.64+0x4] ;  /* 0x0000040a0e12b981 */ /* 0x000f22000c1e1900 */
[----:B------:R-:W-:-:S04]  /*0f00*/  VIADD R22, R22, 0x4 ;  /* 0x0000000416167836 */ /* 0x000fc80000000000 */
[----:B------:R-:W-:Y:S01]  /*0f10*/  VIADD R22, R22, 0x4 ;  /* 0x0000000416167836 */ /* 0x000fe20000000000 */
[----:B--2---:R-:W1:Y:S08]  /*0f20*/  @!P0 F2F.F64.F32 R20, R20 ;  /* 0x0000001400148310 */ /* 0x004e700000201800 */
[----:B---3--:R-:W2:Y:S01]  /*0f30*/  @!P1 F2F.F64.F32 R8, R8 ;  /* 0x0000000800089310 */ /* 0x008ea20000201800 */
[----:B-1----:R-:W-:-:S07]  /*0f40*/  @!P0 DADD R10, R10, R20 ;  /* 0x000000000a0a8229 */ /* 0x002fce0000000014 */
[----:B0-----:R-:W-:Y:S08]  /*0f50*/  @!P2 F2F.F64.F32 R16, R24 ;  /* 0x000000180010a310 */ /* 0x001ff00000201800 */
[----:B------:R2:W0:Y:S08]  /*0f60*/  @!P0 F2F.F32.F64 R21, R10 ;  /* 0x0000000a00158310 */ /* 0x0004300000301000 */
[----:B----4-:R-:W-:Y:S01]  /*0f70*/  @!P3 F2F.F64.F32 R18, R18 ;  /* 0x000000120012b310 */ /* 0x010fe20000201800 */
[----:B--2---:R-:W-:Y:S01]  /*0f80*/  @!P1 DADD R10, R10, R8 ;  /* 0x000000000a0a9229 */ /* 0x004fe20000000008 */
[----:B------:R-:W-:Y:S01]  /*0f90*/  IADD3 R8, PT, PT, R23, 0x4, RZ ;  /* 0x0000000417087810 */ /* 0x000fe20007ffe0ff */
[----:B------:R-:W-:Y:S01]  /*0fa0*/  VIADD R9, R25, 0x4 ;  /* 0x0000000419097836 */ /* 0x000fe20000000000 */
[----:B0-----:R0:W-:Y:S04]  /*0fb0*/  @!P0 STG.E desc[UR10][R14.64+-0x8], R21 ;  /* 0xfffff8150e008986 */ /* 0x0011e8000c10190a */
[----:B------:R1:W2:Y:S01]  /*0fc0*/  @!P1 F2F.F32.F64 R27, R10 ;  /* 0x0000000a001b9310 */ /* 0x0002a20000301000 */
[----:B------:R-:W-:Y:S01]  /*0fd0*/  PLOP3.LUT P0, PT, PT, PT, PT, 0x8, 0x80 ;  /* 0x000000000080781c */ /* 0x000fe20003f0e170 */
[----:B-1----:R-:W-:Y:S01]  /*0fe0*/  @!P2 DADD R10, R10, R16 ;  /* 0x000000000a0aa229 */ /* 0x002fe20000000010 */
[----:B--2---:R0:W-:Y:S05]  /*0ff0*/  @!P1 STG.E desc[UR10][R14.64+-0x4], R27 ;  /* 0xfffffc1b0e009986 */ /* 0x0041ea000c10190a */
[----:B------:R1:W2:Y:S02]  /*1000*/  @!P2 F2F.F32.F64 R17, R10 ;  /* 0x0000000a0011a310 */ /* 0x0002a40000301000 */
[----:B-1----:R-:W-:Y:S01]  /*1010*/  @!P3 DADD R10, R10, R18 ;  /* 0x000000000a0ab229 */ /* 0x002fe20000000012 */
[----:B--2---:R0:W-:Y:S05]  /*1020*/  @!P2 STG.E desc[UR10][R14.64], R17 ;  /* 0x000000110e00a986 */ /* 0x0041ea000c10190a */
[----:B------:R-:W1:Y:S02]  /*1030*/  @!P3 F2F.F32.F64 R19, R10 ;  /* 0x0000000a0013b310 */ /* 0x000e640000301000 */
[----:B-1----:R0:W-:Y:S03]  /*1040*/  @!P3 STG.E desc[UR10][R14.64+0x4], R19 ;  /* 0x000004130e00b986 */ /* 0x0021e6000c10190a */
.L_x_11:
[----:B------:R-:W-:-:S13]  /*1050*/  ISETP.NE.OR P0, PT, R22, RZ, P0 ;  /* 0x000000ff1600720c */ /* 0x000fda0000705670 */
[----:B------:R-:W-:Y:S05]  /*1060*/  @!P0 BRA `(.L_x_1) ;  /* 0x0000000000ac8947 */ /* 0x000fea0003800000 */
.L_x_2:
[----:B------:R-:W1:Y:S02]  /*1070*/  LDC R0, c[0x0][0x390] ;  /* 0x0000e400ff007b82 */ /* 0x000e640000000800 */
.L_x_24:
[C---:B0--3--:R-:W-:Y:S01]  /*1080*/  VIADD R15, R9.reuse, 0xfffffffd ;  /* 0xfffffffd090f7836 */ /* 0x049fe20000000000 */
[C---:B------:R-:W-:Y:S01]  /*1090*/  IADD3 R19, PT, PT, R9.reuse, -0x2, RZ ;  /* 0xfffffffe09137810 */ /* 0x040fe20007ffe0ff */
[----:B------:R-:W-:Y:S01]  /*10a0*/  VIADD R17, R9, 0xffffffff ;  /* 0xffffffff09117836 */ /* 0x000fe20000000000 */
[----:B------:R-:W-:Y:S02]  /*10b0*/  BSSY.RECONVERGENT B0, `(.L_x_18) ;  /* 0x000000b000007945 */ /* 0x000fe40003800200 */
[-C--:B-1----:R-:W-:Y:S01]  /*10c0*/  ISETP.GE.AND P0, PT, R15, R0.reuse, PT ;  /* 0x000000000f00720c */ /* 0x082fe20003f06270 */
        /* <DEDUP_REMOVED lines=9> */
.L_x_19:
[----:B------:R-:W-:Y:S05]  /*1160*/  BSYNC.RECONVERGENT B0 ;  /* 0x0000000000007941 */ /* 0x000fea0003800200 */
.L_x_18:
[----:B------:R-:W-:Y:S04]  /*1170*/  BSSY.RECONVERGENT B0, `(.L_x_20) ;  /* 0x0000007000007945 */ /* 0x000fe80003800200 */
[----:B------:R-:W-:Y:S05]  /*1180*/  @P1 BRA `(.L_x_21) ;  /* 0x0000000000141947 */ /* 0x000fea0003800000 */
[----:B------:R-:W0:Y:S02]  /*1190*/  LDG.E R16, desc[UR10][R14.64+-0x4] ;  /* 0xfffffc0a0e107981 */ /* 0x000e24000c1e1900 */
[----:B0-----:R-:W0:Y:S02]  /*11a0*/  F2F.F64.F32 R16, R16 ;  /* 0x0000001000107310 */ /* 0x001e240000201800 */
[----:B0-----:R-:W-:-:S06]  /*11b0*/  DADD R10, R10, R16 ;  /* 0x000000000a0a7229 */ /* 0x001fcc0000000010 */
[----:B------:R-:W0:Y:S02]  /*11c0*/  F2F.F32.F64 R17, R10 ;  /* 0x0000000a00117310 */ /* 0x000e240000301000 */
[----:B0-----:R1:W-:Y:S03]  /*11d0*/  STG.E desc[UR10][R14.64+-0x4], R17 ;  /* 0xfffffc110e007986 */ /* 0x0013e6000c10190a */
.L_x_21:
[----:B------:R-:W-:Y:S05]  /*11e0*/  BSYNC.RECONVERGENT B0 ;  /* 0x0000000000007941 */ /* 0x000fea0003800200 */
.L_x_20:
[----:B------:R-:W-:Y:S04]  /*11f0*/  BSSY.RECONVERGENT B0, `(.L_x_22) ;  /* 0x0000007000007945 */ /* 0x000fe80003800200 */
[----:B------:R-:W-:Y:S05]  /*1200*/  @P2 BRA `(.L_x_23) ;  /* 0x0000000000142947 */ /* 0x000fea0003800000 */
[----:B------:R-:W0:Y:S02]  /*1210*/  LDG.E R16, desc[UR10][R14.64] ;  /* 0x0000000a0e107981 */ /* 0x000e24000c1e1900 */
[----:B01----:R-:W0:Y:S02]  /*1220*/  F2F.F64.F32 R16, R16 ;  /* 0x0000001000107310 */ /* 0x003e240000201800 */
[----:B0-----:R-:W-:-:S06]  /*1230*/  DADD R10, R10, R16 ;  /* 0x000000000a0a7229 */ /* 0x001fcc0000000010 */
[----:B------:R-:W0:Y:S02]  /*1240*/  F2F.F32.F64 R17, R10 ;  /* 0x0000000a00117310 */ /* 0x000e240000301000 */
[----:B0-----:R2:W-:Y:S03]  /*1250*/  STG.E desc[UR10][R14.64], R17 ;  /* 0x000000110e007986 */ /* 0x0015e6000c10190a */
.L_x_23:
[----:B------:R-:W-:Y:S05]  /*1260*/  BSYNC.RECONVERGENT B0 ;  /* 0x0000000000007941 */ /* 0x000fea0003800200 */
.L_x_22:
[----:B------:R-:W-:-:S13]  /*1270*/  ISETP.GE.AND P0, PT, R9, R0, PT ;  /* 0x000000000900720c */ /* 0x000fda0003f06270 */
[----:B------:R-:W0:Y:S01]  /*1280*/  @!P0 LDG.E R16, desc[UR10][R14.64+0x4] ;  /* 0x0000040a0e108981 */ /* 0x000e22000c1e1900 */
[----:B------:R-:W-:Y:S01]  /*1290*/  VIADD R22, R22, 0x4 ;  /* 0x0000000416167836 */ /* 0x000fe20000000000 */
[----:B------:R-:W-:Y:S01]  /*12a0*/  IADD3 R8, PT, PT, R8, 0x4, RZ ;  /* 0x0000000408087810 */ /* 0x000fe20007ffe0ff */
[----:B------:R-:W-:Y:S01]  /*12b0*/  VIADD R9, R9, 0x4 ;  /* 0x0000000409097836 */ /* 0x000fe20000000000 */
[----:B012---:R-:W0:Y:S02]  /*12c0*/  @!P0 F2F.F64.F32 R16, R16 ;  /* 0x0000001000108310 */ /* 0x007e240000201800 */
[----:B0-----:R-:W-:-:S06]  /*12d0*/  @!P0 DADD R10, R10, R16 ;  /* 0x000000000a0a8229 */ /* 0x001fcc0000000010 */
[----:B------:R-:W0:Y:S02]  /*12e0*/  @!P0 F2F.F32.F64 R17, R10 ;  /* 0x0000000a00118310 */ /* 0x000e240000301000 */
[----:B0-----:R2:W-:Y:S01]  /*12f0*/  @!P0 STG.E desc[UR10][R14.64+0x4], R17 ;  /* 0x000004110e008986 */ /* 0x0015e2000c10190a */
[----:B------:R-:W-:-:S13]  /*1300*/  ISETP.NE.AND P0, PT, R22, RZ, PT ;  /* 0x000000ff1600720c */ /* 0x000fda0003f05270 */
[----:B--2---:R-:W-:Y:S05]  /*1310*/  @P0 BRA `(.L_x_24) ;  /* 0xfffffffc00580947 */ /* 0x004fea000383ffff */
.L_x_1:
[----:B------:R-:W-:-:S13]  /*1320*/  ISETP.NE.AND P0, PT, R4, RZ, PT ;  /* 0x000000ff0400720c */ /* 0x000fda0003f05270 */
[----:B------:R-:W-:Y:S05]  /*1330*/  @!P0 BRA `(.L_x_0) ;  /* 0x00000000003c8947 */ /* 0x000fea0003800000 */
[----:B------:R-:W1:Y:S01]  /*1340*/  LDC R0, c[0x0][0x390] ;  /* 0x0000e400ff007b82 */ /* 0x000e620000000800 */
[----:B------:R-:W-:Y:S01]  /*1350*/  IMAD.IADD R7, R5, 0x1, R7 ;  /* 0x0000000105077824 */ /* 0x000fe200078e0207 */
[----:B------:R-:W-:-:S07]  /*1360*/  IADD3 R4, PT, PT, -R4, RZ, RZ ;  /* 0x000000ff04047210 */ /* 0x000fce0007ffe1ff */
.L_x_25:
[----:B-1----:R-:W-:-:S13]  /*1370*/  ISETP.GE.AND P0, PT, R7, R0, PT ;  /* 0x000000000700720c */ /* 0x002fda0003f06270 */
[----:B------:R-:W1:Y:S02]  /*1380*/  @!P0 LDC.64 R8, c[0x0][0x380] ;  /* 0x0000e000ff088b82 */ /* 0x000e640000000a00 */
[----:B-1----:R-:W-:-:S05]  /*1390*/  @!P0 IMAD.WIDE R8, R7, 0x4, R8 ;  /* 0x0000000407088825 */ /* 0x002fca00078e0208 */
[----:B------:R-:W2:Y:S01]  /*13a0*/  @!P0 LDG.E R12, desc[UR10][R8.64] ;  /* 0x0000000a080c8981 */ /* 0x000ea2000c1e1900 */
[----:B------:R-:W-:Y:S02]  /*13b0*/  VIADD R4, R4, 0x1 ;  /* 0x0000000104047836 */ /* 0x000fe40000000000 */
[----:B------:R-:W-:Y:S01]  /*13c0*/  VIADD R7, R7, 0x1 ;  /* 0x0000000107077836 */ /* 0x000fe20000000000 */
[----:B--2---:R-:W1:Y:S02]  /*13d0*/  @!P0 F2F.F64.F32 R12, R12 ;  /* 0x0000000c000c8310 */ /* 0x004e640000201800 */
[----:B-1----:R-:W-:-:S06]  /*13e0*/  @!P0 DADD R10, R10, R12 ;  /* 0x000000000a0a8229 */ /* 0x002fcc000000000c */
[----:B------:R-:W1:Y:S02]  /*13f0*/  @!P0 F2F.F32.F64 R13, R10 ;  /* 0x0000000a000d8310 */ /* 0x000e640000301000 */
[----:B-1----:R2:W-:Y:S01]  /*1400*/  @!P0 STG.E desc[UR10][R8.64], R13 ;  /* 0x0000000d08008986 */ /* 0x0025e2000c10190a */
[----:B------:R-:W-:-:S13]  /*1410*/  ISETP.NE.AND P0, PT, R4, RZ, PT ;  /* 0x000000ff0400720c */ /* 0x000fda0003f05270 */
[----:B--2---:R-:W-:Y:S05]  /*1420*/  @P0 BRA `(.L_x_25) ;  /* 0xfffffffc00d00947 */ /* 0x004fea000383ffff */
.L_x_0:
[----:B------:R-:W1:Y:S01]  /*1430*/  S2UR UR5, SR_CgaCtaId ;  /* 0x00000000000579c3 */ /* 0x000e620000008800 */
[----:B------:R-:W-:Y:S01]  /*1440*/  ISETP.GE.U32.AND P0, PT, R5, R0, PT ;  /* 0x000000000500720c */ /* 0x000fe20003f06070 */
[----:B------:R-:W-:Y:S01]  /*1450*/  UMOV UR4, 0x400 ;  /* 0x0000040000047882 */ /* 0x000fe20000000000 */
[----:B------:R-:W-:Y:S02]  /*1460*/  BSSY.RECONVERGENT B0, `(.L_x_26) ;  /* 0x000007d000007945 */ /* 0x000fe40003800200 */
[----:B------:R-:W-:Y:S02]  /*1470*/  FSEL R8, R10, RZ, !P0 ;  /* 0x000000ff0a087208 */ /* 0x000fe40004000000 */
[----:B------:R-:W-:Y:S02]  /*1480*/  FSEL R9, R11, RZ, !P0 ;  /* 0x000000ff0b097208 */ /* 0x000fe40004000000 */
[----:B------:R-:W-:-:S04]  /*1490*/  ISETP.NE.AND P0, PT, RZ, UR7, PT ;  /* 0x00000007ff007c0c */ /* 0x000fc8000bf05270 */
[----:B------:R-:W-:Y:S01]  /*14a0*/  ISETP.NE.OR P0, PT, R2, RZ, !P0 ;  /* 0x000000ff0200720c */ /* 0x000fe20004705670 */
[----:B-1----:R-:W-:-:S06]  /*14b0*/  ULEA UR5, UR5, UR4, 0x18 ;  /* 0x0000000405057291 */ /* 0x002fcc000f8ec0ff */
[----:B------:R-:W-:-:S05]  /*14c0*/  LEA R4, R2, UR5, 0x3 ;  /* 0x0000000502047c11 */ /* 0x000fca000f8e18ff */
[----:B------:R1:W-:Y:S01]  /*14d0*/  STS.64 [R4], R8 ;  /* 0x0000000804007388 */ /* 0x0003e20000000a00 */
[----:B------:R-:W-:Y:S06]  /*14e0*/  BAR.SYNC.DEFER_BLOCKING 0x0 ;  /* 0x0000000000007b1d */ /* 0x000fec0000010000 */
[----:B------:R-:W-:Y:S05]  /*14f0*/  @P0 BRA `(.L_x_27) ;  /* 0x0000000400cc0947 */ /* 0x000fea0003800000 */
[----:B------:R-:W-:Y:S02]  /*1500*/  UIADD3 UR4, UPT, UPT, UR12, -0x2, URZ ;  /* 0xfffffffe0c047890 */ /* 0x000fe4000fffe0ff */
[----:B------:R-:W-:Y:S02]  /*1510*/  ULOP3.LUT UR6, UR7, 0x3, URZ, 0xc0, !UPT ;  /* 0x0000000307067892 */ /* 0x000fe4000f8ec0ff */
[----:B------:R-:W-:-:S03]  /*1520*/  UISETP.GE.U32.AND UP0, UPT, UR4, 0x3, UPT ;  /* 0x000000030400788c */ /* 0x000fc6000bf06070 */
[----:B------:R-:W-:-:S06]  /*1530*/  UMOV UR4, URZ ;  /* 0x000000ff00047c82 */ /* 0x000fcc0008000000 */
[----:B------:R-:W-:Y:S05]  /*1540*/  BRA.U !UP0, `(.L_x_28) ;  /* 0x0000000508847547 */ /* 0x000fea000b800000 */
[----:B0--3--:R-:W0:Y:S01]  /*1550*/  LDS.64 R16, [UR5] ;  /* 0x00000005ff107984 */ /* 0x009e220008000a00 */
[----:B------:R-:W-:Y:S02]  /*1560*/  ULOP3.LUT UR4, UR7, 0xfffffffc, URZ, 0xc0, !UPT ;  /* 0xfffffffc07047892 */ /* 0x000fe4000f8ec0ff */
[----:B------:R-:W-:Y:S02]  /*1570*/  UIADD3 UR8, UPT, UPT, UR5, 0x10, URZ ;  /* 0x0000001005087890 */ /* 0x000fe4000fffe0ff */
[----:B------:R-:W-:-:S04]  /*1580*/  UIADD3 UR9, UPT, UPT, -UR4, URZ, URZ ;  /* 0x000000ff04097290 */ /* 0x000fc8000fffe1ff */
[----:B------:R-:W-:-:S09]  /*1590*/  UISETP.GE.AND UP0, UPT, UR9, URZ, UPT ;  /* 0x000000ff0900728c */ /* 0x000fd2000bf06270 */
[----:B------:R-:W-:Y:S05]  /*15a0*/  BRA.U UP0, `(.L_x_29) ;  /* 0x0000000500347547 */ /* 0x000fea000b800000 */
[----:B------:R-:W-:Y:S02]  /*15b0*/  UIADD3 UR13, UPT, UPT, -UR9, URZ, URZ ;  /* 0x000000ff090d7290 */ /* 0x000fe4000fffe1ff */
[----:B------:R-:W-:Y:S02]  /*15c0*/  UPLOP3.LUT UP0, UPT, UPT, UPT, UPT, 0x80, 0x8 ;  /* 0x000000000008789c */ /* 0x000fe40003f0f070 */
[----:B------:R-:W-:-:S09]  /*15d0*/  UISETP.GT.AND UP1, UPT, UR13, 0xc, UPT ;  /* 0x0000000c0d00788c */ /* 0x000fd2000bf24270 */
[----:B------:R-:W-:Y:S05]  /*15e0*/  BRA.U !UP1, `(.L_x_30) ;  /* 0x0000000109b47547 */ /* 0x000fea000b800000 */
[----:B------:R-:W-:-:S11]  /*15f0*/  UPLOP3.LUT UP0, UPT, UPT, UPT, UPT, 0x40, 0x4 ;  /* 0x000000000004789c */ /* 0x000fd60003f0e870 */
.L_x_31:
[----:B------:R-:W0:Y:S01]  /*1600*/  LDS.64 R20, [UR8+-0x8] ;  /* 0xfffff808ff147984 */ /* 0x000e220008000a00 */
[----:B------:R-:W-:-:S03]  /*1610*/  UIADD3 UR9, UPT, UPT, UR9, 0x10, URZ ;  /* 0x0000001009097890 */ /* 0x000fc6000fffe0ff */
[----:B-1-3--:R-:W1:Y:S01]  /*1620*/  LDS.128 R8, [UR8] ;  /* 0x00000008ff087984 */ /* 0x00ae620008000c00 */
[----:B------:R-:W-:-:S03]  /*1630*/  UISETP.GE.AND UP1, UPT, UR9, -0xc, UPT ;  /* 0xfffffff40900788c */ /* 0x000fc6000bf26270 */
[----:B------:R-:W2:Y:S04]  /*1640*/  LDS.64 R18, [UR8+0x10] ;  /* 0x00001008ff127984 */ /* 0x000ea80008000a00 */
[----:B------:R-:W3:Y:S04]  /*1650*/  LDS.64 R26, [UR8+0x18] ;  /* 0x00001808ff1a7984 */ /* 0x000ee80008000a00 */
[----:B------:R-:W4:Y:S04]  /*1660*/  LDS.128 R12, [UR8+0x20] ;  /* 0x00002008ff0c7984 */ /* 0x000f280008000c00 */
[----:B------:R-:W5:Y:S04]  /*1670*/  LDS.64 R22, [UR8+0x30] ;  /* 0x00003008ff167984 */ /* 0x000f680008000a00 */
[----:B------:R-:W5:Y:S04]  /*1680*/  LDS.64 R24, [UR8+0x38] ;  /* 0x00003808ff187984 */ /* 0x000f680008000a00 */
[----:B------:R-:W-:Y:S01]  /*1690*/  LDS.64 R28, [UR8+0x58] ;  /* 0x00005808ff1c7984 */ /* 0x000fe20008000a00 */
[----:B0-----:R-:W-:-:S07]  /*16a0*/  DADD R20, R20, R16 ;  /* 0x0000000014147229 */ /* 0x001fce0000000010 */
[----:B------:R-:W-:Y:S01]  /*16b0*/  STS.64 [UR8+-0x8], R20 ;  /* 0xfffff814ff007988 */ /* 0x000fe20008000a08 */
[----:B-1----:R-:W-:-:S08]  /*16c0*/  DADD R8, R20, R8 ;  /* 0x0000000014087229 */ /* 0x002fd00000000008 */
[----:B------:R-:W-:-:S07]  /*16d0*/  DADD R10, R10, R8 ;  /* 0x000000000a0a7229 */ /* 0x000fce0000000008 */
[----:B------:R-:W-:Y:S01]  /*16e0*/  STS.128 [UR8], R8 ;  /* 0x00000008ff007988 */ /* 0x000fe20008000c08 */
[----:B--2---:R-:W-:-:S03]  /*16f0*/  DADD R18, R10, R18 ;  /* 0x000000000a127229 */ /* 0x004fc60000000012 */
[----:B------:R-:W0:Y:S04]  /*1700*/  LDS.128 R8, [UR8+0x40] ;  /* 0x00004008ff087984 */ /* 0x000e280008000c00 */
[----:B------:R-:W-:Y:S01]  /*1710*/  STS.64 [UR8+0x10], R18 ;  /* 0x00001012ff007988 */ /* 0x000fe20008000a08 */
[----:B---3--:R-:W-:-:S03]  /*1720*/  DADD R16, R18, R26 ;  /* 0x0000000012107229 */ /* 0x008fc6000000001a */
[----:B------:R-:W1:Y:S04]  /*1730*/  LDS.64 R26, [UR8+0x50] ;  /* 0x00005008ff1a7984 */ /* 0x000e680008000a00 */
[----:B------:R-:W-:Y:S01]  /*1740*/  LDS.64 R18, [UR8+0x70] ;  /* 0x00007008ff127984 */ /* 0x000fe20008000a00 */
[----:B----4-:R-:W-:-:S03]  /*1750*/  DADD R12, R16, R12 ;  /* 0x00000000100c7229 */ /* 0x010fc6000000000c */
[----:B------:R-:W-:Y:S05]  /*1760*/  STS.64 [UR8+0x18], R16 ;  /* 0x00001810ff007988 */ /* 0x000fea0008000a08 */
[----:B------:R-:W-:-:S07]  /*1770*/  DADD R14, R14, R12 ;  /* 0x000000000e0e7229 */ /* 0x000fce000000000c */
[----:B------:R-:W-:Y:S01]  /*1780*/  STS.128 [UR8+0x20], R12 ;  /* 0x0000200cff007988 */ /* 0x000fe20008000c08 */
[----:B-----5:R-:W-:-:S03]  /*1790*/  DADD R22, R14, R22 ;  /* 0x000000000e167229 */ /* 0x020fc60000000016 */
[----:B------:R-:W2:Y:S04]  /*17a0*/  LDS.128 R12, [UR8+0x60] ;  /* 0x00006008ff0c7984 */ /* 0x000ea80008000c00 */
[----:B------:R3:W-:Y:S01]  /*17b0*/  STS.64 [UR8+0x30], R22 ;  /* 0x00003016ff007988 */ /* 0x0007e20008000a08 */
[----:B------:R-:W-:-:S07]  /*17c0*/  DADD R24, R22, R24 ;  /* 0x0000000016187229 */ /* 0x000fce0000000018 */
[----:B------:R3:W-:Y:S01]  /*17d0*/  STS.64 [UR8+0x38], R24 ;  /* 0x00003818ff007988 */ /* 0x0007e20008000a08 */
[----:B0-----:R-:W-:-:S08]  /*17e0*/  DADD R8, R24, R8 ;  /* 0x0000000018087229 */ /* 0x001fd00000000008 */
[----:B------:R-:W-:-:S07]  /*17f0*/  DADD R10, R10, R8 ;  /* 0x000000000a0a7229 */ /* 0x000fce0000000008 */
[----:B------:R3:W-:Y:S01]  /*1800*/  STS.128 [UR8+0x40], R8 ;  /* 0x00004008ff007988 */ /* 0x0007e20008000c08 */
[----:B-1----:R-:W-:-:S07]  /*1810*/  DADD R26, R10, R26 ;  /* 0x000000000a1a7229 */ /* 0x002fce000000001a */
[----:B------:R3:W-:Y:S01]  /*1820*/  STS.64 [UR8+0x50], R26 ;  /* 0x0000501aff007988 */ /* 0x0007e20008000a08 */
[----:B------:R-:W-:-:S07]  /*1830*/  DADD R28, R26, R28 ;  /* 0x000000001a1c7229 */ /* 0x000fce000000001c */
[----:B------:R3:W-:Y:S01]  /*1840*/  STS.64 [UR8+0x58], R28 ;  /* 0x0000581cff007988 */ /* 0x0007e20008000a08 */
[----:B--2---:R-:W-:-:S08]  /*1850*/  DADD R12, R28, R12 ;  /* 0x000000001c0c7229 */ /* 0x004fd0000000000c */
[----:B------:R-:W-:-:S07]  /*1860*/  DADD R14, R14, R12 ;  /* 0x000000000e0e7229 */ /* 0x000fce000000000c */
[----:B------:R3:W-:Y:S01]  /*1870*/  STS.128 [UR8+0x60], R12 ;  /* 0x0000600cff007988 */ /* 0x0007e20008000c08 */
[----:B------:R-:W-:-:S07]  /*1880*/  DADD R16, R14, R18 ;  /* 0x000000000e107229 */ /* 0x000fce0000000012 */
[----:B------:R3:W-:Y:S01]  /*1890*/  STS.64 [UR8+0x70], R16 ;  /* 0x00007010ff007988 */ /* 0x0007e20008000a08 */
[----:B------:R-:W-:Y:S01]  /*18a0*/  UIADD3 UR8, UPT, UPT, UR8, 0x80, URZ ;  /* 0x0000008008087890 */ /* 0x000fe2000fffe0ff */
[----:B------:R-:W-:Y:S11]  /*18b0*/  BRA.U !UP1, `(.L_x_31) ;  /* 0xfffffffd09507547 */ /* 0x000ff6000b83ffff */
.L_x_30:
[----:B------:R-:W-:-:S04]  /*18c0*/  UIADD3 UR13, UPT, UPT, -UR9, URZ, URZ ;  /* 0x000000ff090d7290 */ /* 0x000fc8000fffe1ff */
[----:B------:R-:W-:-:S09]  /*18d0*/  UISETP.GT.AND UP1, UPT, UR13, 0x4, UPT ;  /* 0x000000040d00788c */ /* 0x000fd2000bf24270 */
[----:B------:R-:W-:Y:S05]  /*18e0*/  BRA.U !UP1, `(.L_x_32) ;  /* 0x00000001095c7547 */ /* 0x000fea000b800000 */
[----:B------:R-:W0:Y:S01]  /*18f0*/  LDS.64 R18, [UR8+-0x8] ;  /* 0xfffff808ff127984 */ /* 0x000e220008000a00 */
[----:B------:R-:W-:Y:S02]  /*1900*/  UIADD3 UR9, UPT, UPT, UR9, 0x8, URZ ;  /* 0x0000000809097890 */ /* 0x000fe4000fffe0ff */
[----:B------:R-:W-:Y:S01]  /*1910*/  UPLOP3.LUT UP0, UPT, UPT, UPT, UPT, 0x40, 0x4 ;  /* 0x000000000004789c */ /* 0x000fe20003f0e870 */
[----:B---3--:R-:W2:Y:S04]  /*1920*/  LDS.128 R12, [UR8] ;  /* 0x00000008ff0c7984 */ /* 0x008ea80008000c00 */
[----:B------:R-:W3:Y:S04]  /*1930*/  LDS.64 R22, [UR8+0x10] ;  /* 0x00001008ff167984 */ /* 0x000ee80008000a00 */
[----:B------:R-:W4:Y:S04]  /*1940*/  LDS.64 R20, [UR8+0x18] ;  /* 0x00001808ff147984 */ /* 0x000f280008000a00 */
[----:B-1----:R-:W1:Y:S01]  /*1950*/  LDS.128 R8, [UR8+0x20] ;  /* 0x00002008ff087984 */ /* 0x002e620008000c00 */
[----:B0-----:R-:W-:-:S03]  /*1960*/  DADD R18, R16, R18 ;  /* 0x0000000010127229 */ /* 0x001fc60000000012 */
[----:B------:R-:W0:Y:S04]  /*1970*/  LDS.64 R16, [UR8+0x30] ;  /* 0x00003008ff107984 */ /* 0x000e280008000a00 */
[----:B------:R0:W-:Y:S01]  /*1980*/  STS.64 [UR8+-0x8], R18 ;  /* 0xfffff812ff007988 */ /* 0x0001e20008000a08 */
[----:B--2---:R-:W-:-:S08]  /*1990*/  DADD R12, R18, R12 ;  /* 0x00000000120c7229 */ /* 0x004fd0000000000c */
[----:B------:R-:W-:-:S07]  /*19a0*/  DADD R14, R14, R12 ;  /* 0x000000000e0e7229 */ /* 0x000fce000000000c */
[----:B------:R2:W-:Y:S01]  /*19b0*/  STS.128 [UR8], R12 ;  /* 0x0000000cff007988 */ /* 0x0005e20008000c08 */
[----:B---3--:R-:W-:-:S07]  /*19c0*/  DADD R22, R14, R22 ;  /* 0x000000000e167229 */ /* 0x008fce0000000016 */
[----:B------:R2:W-:Y:S01]  /*19d0*/  STS.64 [UR8+0x10], R22 ;  /* 0x00001016ff007988 */ /* 0x0005e20008000a08 */
[----:B----4-:R-:W-:-:S07]  /*19e0*/  DADD R20, R22, R20 ;  /* 0x0000000016147229 */ /* 0x010fce0000000014 */
[----:B------:R2:W-:Y:S01]  /*19f0*/  STS.64 [UR8+0x18], R20 ;  /* 0x00001814ff007988 */ /* 0x0005e20008000a08 */
[----:B-1----:R-:W-:-:S08]  /*1a00*/  DADD R8, R20, R8 ;  /* 0x0000000014087229 */ /* 0x002fd00000000008 */
[----:B------:R-:W-:-:S07]  /*1a10*/  DADD R10, R10, R8 ;  /* 0x000000000a0a7229 */ /* 0x000fce0000000008 */
[----:B------:R2:W-:Y:S01]  /*1a20*/  STS.128 [UR8+0x20], R8 ;  /* 0x00002008ff007988 */ /* 0x0005e20008000c08 */
[----:B0-----:R-:W-:-:S07]  /*1a30*/  DADD R16, R10, R16 ;  /* 0x000000000a107229 */ /* 0x001fce0000000010 */
[----:B------:R2:W-:Y:S01]  /*1a40*/  STS.64 [UR8+0x30], R16 ;  /* 0x00003010ff007988 */ /* 0x0005e20008000a08 */
[----:B------:R-:W-:-:S12]  /*1a50*/  UIADD3 UR8, UPT, UPT, UR8, 0x40, URZ ;  /* 0x0000004008087890 */ /* 0x000fd8000fffe0ff */
.L_x_32:
[----:B------:R-:W-:-:S09]  /*1a60*/  UISETP.NE.OR UP0, UPT, UR9, URZ, UP0 ;  /* 0x000000ff0900728c */ /* 0x000fd20008705670 */
[----:B------:R-:W-:Y:S05]  /*1a70*/  BRA.U !UP0, `(.L_x_28) ;  /* 0x0000000108387547 */ /* 0x000fea000b800000 */
.L_x_29:
[----:B--234-:R-:W0:Y:S01]  /*1a80*/  LDS.64 R12, [UR8+-0x8] ;  /* 0xfffff808ff0c7984 */ /* 0x01ce220008000a00 */
[----:B------:R-:W-:-:S03]  /*1a90*/  UIADD3 UR9, UPT, UPT, UR9, 0x4, URZ ;  /* 0x0000000409097890 */ /* 0x000fc6000fffe0ff */
[----:B-1----:R-:W1:Y:S01]  /*1aa0*/  LDS.128 R8, [UR8] ;  /* 0x00000008ff087984 */ /* 0x002e620008000c00 */
[----:B------:R-:W-:-:S03]  /*1ab0*/  UISETP.NE.AND UP0, UPT, UR9, URZ, UPT ;  /* 0x000000ff0900728c */ /* 0x000fc6000bf05270 */
[----:B------:R-:W2:Y:S01]  /*1ac0*/  LDS.64 R14, [UR8+0x10] ;  /* 0x00001008ff0e7984 */ /* 0x000ea20008000a00 */
[----:B0-----:R-:W-:-:S07]  /*1ad0*/  DADD R12, R12, R16 ;  /* 0x000000000c0c7229 */ /* 0x001fce0000000010 */
[----:B------:R4:W-:Y:S01]  /*1ae0*/  STS.64 [UR8+-0x8], R12 ;  /* 0xfffff80cff007988 */ /* 0x0009e20008000a08 */
[----:B-1----:R-:W-:-:S08]  /*1af0*/  DADD R8, R12, R8 ;  /* 0x000000000c087229 */ /* 0x002fd00000000008 */
[----:B------:R-:W-:-:S07]  /*1b00*/  DADD R10, R10, R8 ;  /* 0x000000000a0a7229 */ /* 0x000fce0000000008 */
[----:B------:R4:W-:Y:S01]  /*1b10*/  STS.128 [UR8], R8 ;  /* 0x00000008ff007988 */ /* 0x0009e20008000c08 */
[----:B--2---:R-:W-:-:S07]  /*1b20*/  DADD R16, R10, R14 ;  /* 0x000000000a107229 */ /* 0x004fce000000000e */
[----:B------:R4:W-:Y:S01]  /*1b30*/  STS.64 [UR8+0x10], R16 ;  /* 0x00001010ff007988 */ /* 0x0009e20008000a08 */
[----:B------:R-:W-:Y:S01]  /*1b40*/  UIADD3 UR8, UPT, UPT, UR8, 0x20, URZ ;  /* 0x0000002008087890 */ /* 0x000fe2000fffe0ff */
[----:B------:R-:W-:Y:S11]  /*1b50*/  BRA.U UP0, `(.L_x_29) ;  /* 0xfffffffd00c87547 */ /* 0x000ff6000b83ffff */
.L_x_28:
[----:B------:R-:W-:-:S09]  /*1b60*/  UISETP.NE.AND UP0, UPT, UR6, URZ, UPT ;  /* 0x000000ff0600728c */ /* 0x000fd2000bf05270 */
[----:B------:R-:W-:Y:S05]  /*1b70*/  BRA.U !UP0, `(.L_x_27) ;  /* 0x00000001082c7547 */ /* 0x000fea000b800000 */
[----:B------:R-:W-:Y:S02]  /*1b80*/  ULEA UR4, UR4, UR5, 0x3 ;  /* 0x0000000504047291 */ /* 0x000fe4000f8e18ff */
[----:B------:R-:W-:-:S07]  /*1b90*/  UIADD3 UR6, UPT, UPT, -UR6, URZ, URZ ;  /* 0x000000ff06067290 */ /* 0x000fce000fffe1ff */
[----:B-1234-:R-:W1:Y:S01]  /*1ba0*/  LDS.64 R8, [UR4] ;  /* 0x00000004ff087984 */ /* 0x01ee620008000a00 */
[----:B------:R-:W-:-:S12]  /*1bb0*/  UIADD3 UR4, UPT, UPT, UR4, 0x8, URZ ;  /* 0x0000000804047890 */ /* 0x000fd8000fffe0ff */
.L_x_33:
[----:B-1----:R-:W1:Y:S01]  /*1bc0*/  LDS.64 R10, [UR4] ;  /* 0x00000004ff0a7984 */ /* 0x002e620008000a00 */
[----:B------:R-:W-:-:S04]  /*1bd0*/  UIADD3 UR6, UPT, UPT, UR6, 0x1, URZ ;  /* 0x0000000106067890 */ /* 0x000fc8000fffe0ff */
[----:B------:R-:W-:Y:S01]  /*1be0*/  UISETP.NE.AND UP0, UPT, UR6, URZ, UPT ;  /* 0x000000ff0600728c */ /* 0x000fe2000bf05270 */
[----:B-1----:R-:W-:-:S07]  /*1bf0*/  DADD R8, R10, R8 ;  /* 0x000000000a087229 */ /* 0x002fce0000000008 */
[----:B------:R1:W-:Y:S01]  /*1c00*/  STS.64 [UR4], R8 ;  /* 0x00000008ff007988 */ /* 0x0003e20008000a04 */
[----:B------:R-:W-:Y:S01]  /*1c10*/  UIADD3 UR4, UPT, UPT, UR4, 0x8, URZ ;  /* 0x0000000804047890 */ /* 0x000fe2000fffe0ff */
[----:B------:R-:W-:Y:S11]  /*1c20*/  BRA.U UP0, `(.L_x_33) ;  /* 0xfffffffd00e47547 */ /* 0x000ff6000b83ffff */
.L_x_27:
[----:B------:R-:W-:Y:S05]  /*1c30*/  BSYNC.RECONVERGENT B0 ;  /* 0x0000000000007941 */ /* 0x000fea0003800200 */
.L_x_26:
[----:B------:R-:W-:Y:S01]  /*1c40*/  BAR.SYNC.DEFER_BLOCKING 0x0 ;  /* 0x0000000000007b1d */ /* 0x000fe20000010000 */
[----:B------:R-:W-:Y:S02]  /*1c50*/  ISETP.NE.AND P0, PT, R2, RZ, PT ;  /* 0x000000ff0200720c */ /* 0x000fe40003f05270 */
[----:B------:R-:W-:Y:S02]  /*1c60*/  MOV R2, RZ ;  /* 0x000000ff00027202 */ /* 0x000fe40000000f00 */
[----:B------:R-:W-:-:S09]  /*1c70*/  ISETP.GE.AND P1, PT, R6, 0x1, PT ;  /* 0x000000010600780c */ /* 0x000fd20003f26270 */
[----:B-1234-:R-:W1:Y:S02]  /*1c80*/  @P0 LDS.64 R8, [R4+-0x8] ;  /* 0xfffff80004080984 */ /* 0x01ee640000000a00 */
[----:B-1----:R1:W2:Y:S02]  /*1c90*/  @P0 F2F.F32.F64 R2, R8 ;  /* 0x0000000800020310 */ /* 0x0022a40000301000 */
[----:B------:R-:W-:Y:S05]  /*1ca0*/  @!P1 EXIT ;  /* 0x000000000000994d */ /* 0x000fea0003800000 */
[C---:B------:R-:W-:Y:S01]  /*1cb0*/  ISETP.GE.U32.AND P0, PT, R6.reuse, 0x4, PT ;  /* 0x000000040600780c */ /* 0x040fe20003f06070 */
[----:B-1----:R-:W-:Y:S01]  /*1cc0*/  IMAD.MOV.U32 R8, RZ, RZ, RZ ;  /* 0x000000ffff087224 */ /* 0x002fe200078e00ff */
[----:B------:R-:W-:-:S11]  /*1cd0*/  LOP3.LUT R4, R6, 0x3, RZ, 0xc0, !PT ;  /* 0x0000000306047812 */ /* 0x000fd600078ec0ff */
[----:B------:R-:W-:Y:S05]  /*1ce0*/  @!P0 BRA `(.L_x_34) ;  /* 0x0000001000308947 */ /* 0x000fea0003800000 */
[----:B------:R-:W1:Y:S01]  /*1cf0*/  LDCU.64 UR4, c[0x0][0x380] ;  /* 0x00007000ff0477ac */ /* 0x000e620008000a00 */
[----:B------:R-:W-:Y:S01]  /*1d00*/  LOP3.LUT R8, R6, 0x7ffffffc, RZ, 0xc0, !PT ;  /* 0x7ffffffc06087812 */ /* 0x000fe200078ec0ff */
[----:B------:R-:W-:-:S04]  /*1d10*/  VIADD R9, R5, 0x3 ;  /* 0x0000000305097836 */ /* 0x000fc80000000000 */
[----:B------:R-:W-:-:S05]  /*1d20*/  IMAD.MOV R10, RZ, RZ, -R8 ;  /* 0x000000ffff0a7224 */ /* 0x000fca00078e0a08 */
[----:B------:R-:W-:Y:S02]  /*1d30*/  ISETP.GE.AND P1, PT, R10, RZ, PT ;  /* 0x000000ff0a00720c */ /* 0x000fe40003f26270 */
[C---:B-1----:R-:W-:Y:S01]  /*1d40*/  LEA R6, P0, R5.reuse, UR4, 0x2 ;  /* 0x0000000405067c11 */ /* 0x042fe2000f8010ff */
[----:B------:R-:W1:Y:S03]  /*1d50*/  LDCU UR4, c[0x0][0x390] ;  /* 0x00007200ff0477ac */ /* 0x000e660008000800 */
[----:B------:R-:W-:Y:S02]  /*1d60*/  LEA.HI.X R7, R5, UR5, R3, 0x2, P0 ;  /* 0x0000000505077c11 */ /* 0x000fe400080f1403 */
[----:B------:R-:W-:-:S04]  /*1d70*/  IADD3 R6, P0, PT, R6, 0x8, RZ ;  /* 0x0000000806067810 */ /* 0x000fc80007f1e0ff */
[----:B------:R-:W-:Y:S01]  /*1d80*/  IADD3.X R7, PT, PT, RZ, R7, RZ, P0, !PT ;  /* 0x00000007ff077210 */ /* 0x000fe200007fe4ff */
[----:B------:R-:W-:Y:S08]  /*1d90*/  @P1 BRA `(.L_x_35) ;  /* 0x0000000c00681947 */ /* 0x000ff00003800000 */
[----:B------:R-:W-:Y:S01]  /*1da0*/  IMAD.MOV R11, RZ, RZ, -R10 ;  /* 0x000000ffff0b7224 */ /* 0x000fe200078e0a0a */
[----:B------:R-:W-:-:S04]  /*1db0*/  PLOP3.LUT P0, PT, PT, PT, PT, 0x80, 0x8 ;  /* 0x000000000008781c */ /* 0x000fc80003f0f070 */
[----:B------:R-:W-:-:S13]  /*1dc0*/  ISETP.GT.AND P1, PT, R11, 0xc, PT ;  /* 0x0000000c0b00780c */ /* 0x000fda0003f24270 */
[----:B------:R-:W-:Y:S05]  /*1dd0*/  @!P1 BRA `(.L_x_36) ;  /* 0x0000000800249947 */ /* 0x000fea0003800000 */
[----:B------:R-:W3:Y:S01]  /*1de0*/  LDC R0, c[0x0][0x390] ;  /* 0x0000e400ff007b82 */ /* 0x000ee20000000800 */
[----:B------:R-:W-:-:S13]  /*1df0*/  PLOP3.LUT P0, PT, PT, PT, PT, 0x8, 0x80 ;  /* 0x000000000080781c */ /* 0x000fda0003f0e170 */
.L_x_37:
[----:B0---4-:R-:W-:-:S04]  /*1e00*/  IADD3 R15, PT, PT, R9, -0x3, RZ ;  /* 0xfffffffd090f7810 */ /* 0x011fc80007ffe0ff */
[----:B---3--:R-:W-:-:S13]  /*1e10*/  ISETP.GE.U32.AND P1, PT, R15, R0, PT ;  /* 0x000000000f00720c */ /* 0x008fda0003f26070 */
[----:B------:R-:W2:Y:S01]  /*1e20*/  @!P1 LDG.E R11, desc[UR10][R6.64+-0x8] ;  /* 0xfffff80a060b9981 */ /* 0x000ea2000c1e1900 */
[----:B------:R-:W0:Y:S01]  /*1e30*/  @!P1 LDC.64 R12, c[0x0][0x388] ;  /* 0x0000e200ff0c9b82 */ /* 0x000e220000000a00 */
[----:B------:R-:W-:-:S05]  /*1e40*/  VIADD R21, R9, 0xfffffffe ;  /* 0xfffffffe09157836 */ /* 0x000fca0000000000 */
[----:B------:R-:W-:Y:S01]  /*1e50*/  ISETP.GE.U32.AND P2, PT, R21, R0, PT ;  /* 0x000000001500720c */ /* 0x000fe20003f46070 */
[----:B0-----:R-:W-:-:S12]  /*1e60*/  @!P1 IMAD.WIDE.U32 R14, R15, 0x4, R12 ;  /* 0x000000040f0e9825 */ /* 0x001fd800078e000c */
[----:B------:R-:W0:Y:S01]  /*1e70*/  @!P2 LDC.64 R12, c[0x0][0x388] ;  /* 0x0000e200ff0cab82 */ /* 0x000e220000000a00 */
[----:B--2---:R-:W-:-:S05]  /*1e80*/  @!P1 FADD R11, R11, R2 ;  /* 0x000000020b0b9221 */ /* 0x004fca0000000000 */
[----:B------:R-:W-:Y:S04]  /*1e90*/  @!P1 STG.E desc[UR10][R6.64+-0x8], R11 ;  /* 0xfffff80b06009986 */ /* 0x000fe8000c10190a */
[----:B------:R2:W-:Y:S04]  /*1ea0*/  @!P1 STG.E desc[UR10][R14.64], R11 ;  /* 0x0000000b0e009986 */ /* 0x0005e8000c10190a */
[----:B------:R-:W3:Y:S01]  /*1eb0*/  @!P2 LDG.E R17, desc[UR10][R6.64+-0x4] ;  /* 0xfffffc0a0611a981 */ /* 0x000ee2000c1e1900 */
[----:B------:R-:W-:Y:S02]  /*1ec0*/  VIADD R23, R9, 0xffffffff ;  /* 0xffffffff09177836 */ /* 0x000fe40000000000 */
[----:B0-----:R-:W-:-:S03]  /*1ed0*/  @!P2 IMAD.WIDE.U32 R12, R21, 0x4, R12 ;  /* 0x00000004150ca825 */ /* 0x001fc600078e000c */
[----:B------:R-:W-:Y:S01]  /*1ee0*/  ISETP.GE.U32.AND P1, PT, R23, R0, PT ;  /* 0x000000001700720c */ /* 0x000fe20003f26070 */
[----:B---3--:R-:W-:-:S12]  /*1ef0*/  @!P2 FADD R19, R17, R2 ;  /* 0x000000021113a221 */ /* 0x008fd80000000000 */
[----:B------:R-:W2:Y:S01]  /*1f00*/  @!P1 LDC.64 R16, c[0x0][0x388] ;  /* 0x0000e200ff109b82 */ /* 0x000ea20000000a00 */
[----:B------:R-:W-:Y:S04]  /*1f10*/  @!P2 STG.E desc[UR10][R6.64+-0x4], R19 ;  /* 0xfffffc130600a986 */ /* 0x000fe8000c10190a */
[----:B------:R0:W-:Y:S04]  /*1f20*/  @!P2 STG.E desc[UR10][R12.64], R19 ;  /* 0x000000130c00a986 */ /* 0x0001e8000c10190a */
[----:B------:R-:W3:Y:S01]  /*1f30*/  @!P1 LDG.E R21, desc[UR10][R6.64] ;  /* 0x0000000a06159981 */ /* 0x000ee2000c1e1900 */
[----:B------:R-:W-:Y:S01]  /*1f40*/  ISETP.GE.U32.AND P2, PT, R9, R0, PT ;  /* 0x000000000900720c */ /* 0x000fe20003f46070 */
[----:B--2---:R-:W-:-:S12]  /*1f50*/  @!P1 IMAD.WIDE.U32 R14, R23, 0x4, R16 ;  /* 0x00000004170e9825 */ /* 0x004fd800078e0010 */
[----:B------:R-:W2:Y:S01]  /*1f60*/  @!P2 LDC.64 R16, c[0x0][0x388] ;  /* 0x0000e200ff10ab82 */ /* 0x000ea20000000a00 */
[----:B---3--:R-:W-:-:S05]  /*1f70*/  @!P1 FADD R21, R21, R2 ;  /* 0x0000000215159221 */ /* 0x008fca0000000000 */
[----:B------:R-:W-:Y:S04]  /*1f80*/  @!P1 STG.E desc[UR10][R6.64], R21 ;  /* 0x0000001506009986 */ /* 0x000fe8000c10190a */
[----:B------:R3:W-:Y:S04]  /*1f90*/  @!P1 STG.E desc[UR10][R14.64], R21 ;  /* 0x000000150e009986 */ /* 0x0007e8000c10190a */
[----:B------:R-:W4:Y:S01]  /*1fa0*/  @!P2 LDG.E R11, desc[UR10][R6.64+0x4] ;  /* 0x0000040a060ba981 */ /* 0x000f22000c1e1900 */
[C---:B------:R-:W-:Y:S01]  /*1fb0*/  IADD3 R25, PT, PT, R9.reuse, 0x1, RZ ;  /* 0x0000000109197810 */ /* 0x040fe20007ffe0ff */
[----:B--2---:R-:W-:-:S03]  /*1fc0*/  @!P2 IMAD.WIDE.U32 R16, R9, 0x4, R16 ;  /* 0x000000040910a825 */ /* 0x004fc600078e0010 */
[----:B------:R-:W-:Y:S01]  /*1fd0*/  ISETP.GE.U32.AND P1, PT, R25, R0, PT ;  /* 0x000000001900720c */ /* 0x000fe20003f26070 */
[----:B------:R-:W-:-:S12]  /*1fe0*/  VIADD R23, R9, 0x2 ;  /* 0x0000000209177836 */ /* 0x000fd80000000000 */
[----:B0-----:R-:W3:Y:S01]  /*1ff0*/  @!P1 LDC.64 R12, c[0x0][0x388] ;  /* 0x0000e200ff0c9b82 */ /* 0x001ee20000000a00 */
[----:B----4-:R-:W-:-:S05]  /*2000*/  @!P2 FADD R11, R11, R2 ;  /* 0x000000020b0ba221 */ /* 0x010fca0000000000 */
[----:B------:R-:W-:Y:S04]  /*2010*/  @!P2 STG.E desc[UR10][R6.64+0x4], R11 ;  /* 0x0000040b0600a986 */ /* 0x000fe8000c10190a */
[----:B------:R0:W-:Y:S04]  /*2020*/  @!P2 STG.E desc[UR10][R16.64], R11 ;  /* 0x0000000b1000a986 */ /* 0x0001e8000c10190a */
[----:B------:R-:W2:Y:S01]  /*2030*/  @!P1 LDG.E R19, desc[UR10][R6.64+0x8] ;  /* 0x0000080a06139981 */ /* 0x000ea2000c1e1900 */
[----:B------:R-:W-:Y:S01]  /*2040*/  ISETP.GE.U32.AND P2, PT, R23, R0, PT ;  /* 0x000000001700720c */ /* 0x000fe20003f46070 */
[----:B---3--:R-:W-:-:S12]  /*2050*/  @!P1 IMAD.WIDE.U32 R14, R25, 0x4, R12 ;  /* 0x00000004190e9825 */ /* 0x008fd800078e000c */
[----:B------:R-:W0:Y:S01]  /*2060*/  @!P2 LDC.64 R12, c[0x0][0x388] ;  /* 0x0000e200ff0cab82 */ /* 0x000e220000000a00 */
[----:B--2---:R-:W-:-:S05]  /*2070*/  @!P1 FADD R19, R19, R2 ;  /* 0x0000000213139221 */ /* 0x004fca0000000000 */
[----:B------:R-:W-:Y:S04]  /*2080*/  @!P1 STG.E desc[UR10][R6.64+0x8], R19 ;  /* 0x0000081306009986 */ /* 0x000fe8000c10190a */
[----:B------:R2:W-:Y:S04]  /*2090*/  @!P1 STG.E desc[UR10][R14.64], R19 ;  /* 0x000000130e009986 */ /* 0x0005e8000c10190a */
[----:B------:R-:W3:Y:S01]  /*20a0*/  @!P2 LDG.E R21, desc[UR10][R6.64+0xc] ;  /* 0x00000c0a0615a981 */ /* 0x000ee2000c1e1900 */
[----:B------:R-:W-:Y:S02]  /*20b0*/  VIADD R25, R9, 0x3 ;  /* 0x0000000309197836 */ /* 0x000fe40000000000 */
[----:B0-----:R-:W-:-:S03]  /*20c0*/  @!P2 IMAD.WIDE.U32 R16, R23, 0x4, R12 ;  /* 0x000000041710a825 */ /* 0x001fc600078e000c */
[----:B------:R-:W-:-:S13]  /*20d0*/  ISETP.GE.U32.AND P1, PT, R25, R0, PT ;  /* 0x000000001900720c */ /* 0x000fda0003f26070 */
[----:B------:R-:W2:Y:S01]  /*20e0*/  @!P1 LDC.64 R12, c[0x0][0x388] ;  /* 0x0000e200ff0c9b82 */ /* 0x000ea20000000a00 */
[----:B---3--:R-:W-:-:S05]  /*20f0*/  @!P2 FADD R21, R21, R2 ;  /* 0x000000021515a221 */ /* 0x008fca0000000000 */
[----:B------:R-:W-:Y:S04]  /*2100*/  @!P2 STG.E desc[UR10][R6.64+0xc], R21 ;  /* 0x00000c150600a986 */ /* 0x000fe8000c10190a */
[----:B------:R0:W-:Y:S04]  /*2110*/  @!P2 STG.E desc[UR10][R16.64], R21 ;  /* 0x000000151000a986 */ /* 0x0001e8000c10190a */
[----:B------:R-:W3:Y:S01]  /*2120*/  @!P1 LDG.E R11, desc[UR10][R6.64+0x10] ;  /* 0x0000100a060b9981 */ /* 0x000ee2000c1e1900 */
[----:B------:R-:W-:Y:S01]  /*2130*/  IADD3 R23, PT, PT, R9, 0x4, RZ ;  /* 0x0000000409177810 */ /* 0x000fe20007ffe0ff */
[----:B--2---:R-:W-:-:S03]  /*2140*/  @!P1 IMAD.WIDE.U32 R14, R25, 0x4, R12 ;  /* 0x00000004190e9825 */ /* 0x004fc600078e000c */
[----:B------:R-:W-:Y:S01]  /*2150*/  ISETP.GE.U32.AND P2, PT, R23, R0, PT ;  /* 0x000000001700720c */ /* 0x000fe20003f46070 */
[----:B---3--:R-:W-:-:S12]  /*2160*/  @!P1 FADD R11, R11, R2 ;  /* 0x000000020b0b9221 */ /* 0x008fd80000000000 */
[----:B------:R-:W0:Y:S01]  /*2170*/  @!P2 LDC.64 R12, c[0x0][0x388] ;  /* 0x0000e200ff0cab82 */ /* 0x000e220000000a00 */
[----:B------:R-:W-:Y:S04]  /*2180*/  @!P1 STG.E desc[UR10][R6.64+0x10], R11 ;  /* 0x0000100b06009986 */ /* 0x000fe8000c10190a */
[----:B------:R2:W-:Y:S04]  /*2190*/  @!P1 STG.E desc[UR10][R14.64], R11 ;  /* 0x0000000b0e009986 */ /* 0x0005e8000c10190a */
[----:B------:R-:W3:Y:S01]  /*21a0*/  @!P2 LDG.E R19, desc[UR10][R6.64+0x14] ;  /* 0x0000140a0613a981 */ /* 0x000ee2000c1e1900 */
[----:B------:R-:W-:-:S05]  /*21b0*/  VIADD R25, R9, 0x5 ;  /* 0x0000000509197836 */ /* 0x000fca0000000000 */
[----:B------:R-:W-:Y:S01]  /*21c0*/  ISETP.GE.U32.AND P1, PT, R25, R0, PT ;  /* 0x000000001900720c */ /* 0x000fe20003f26070 */
[----:B0-----:R-:W-:-:S12]  /*21d0*/  @!P2 IMAD.WIDE.U32 R16, R23, 0x4, R12 ;  /* 0x000000041710a825 */ /* 0x001fd800078e000c */
[----:B------:R-:W2:Y:S01]  /*21e0*/  @!P1 LDC.64 R12, c[0x0][0x388] ;  /* 0x0000e200ff0c9b82 */ /* 0x000ea20000000a00 */
[----:B---3--:R-:W-:-:S05]  /*21f0*/  @!P2 FADD R19, R19, R2 ;  /* 0x000000021313a221 */ /* 0x008fca0000000000 */
[----:B------:R-:W-:Y:S04]  /*2200*/  @!P2 STG.E desc[UR10][R6.64+0x14], R19 ;  /* 0x000014130600a986 */ /* 0x000fe8000c10190a */
[----:B------:R0:W-:Y:S04]  /*2210*/  @!P2 STG.E desc[UR10][R16.64], R19 ;  /* 0x000000131000a986 */ /* 0x0001e8000c10190a */
[----:B------:R-:W3:Y:S01]  /*2220*/  @!P1 LDG.E R21, desc[UR10][R6.64+0x18] ;  /* 0x0000180a06159981 */ /* 0x000ee2000c1e1900 */
[----:B------:R-:W-:Y:S02]  /*2230*/  VIADD R23, R9, 0x6 ;  /* 0x0000000609177836 */ /* 0x000fe40000000000 */
[----:B--2---:R-:W-:-:S03]  /*2240*/  @!P1 IMAD.WIDE.U32 R14, R25, 0x4, R12 ;  /* 0x00000004190e9825 */ /* 0x004fc600078e000c */
[----:B------:R-:W-:-:S13]  /*2250*/  ISETP.GE.U32.AND P2, PT, R23, R0, PT ;  /* 0x000000001700720c */ /* 0x000fda0003f46070 */
[----:B------:R-:W0:Y:S01]  /*2260*/  @!P2 LDC.64 R12, c[0x0][0x388] ;  /* 0x0000e200ff0cab82 */ /* 0x000e220000000a00 */
[----:B---3--:R-:W-:-:S05]  /*2270*/  @!P1 FADD R21, R21, R2 ;  /* 0x0000000215159221 */ /* 0x008fca0000000000 */
[----:B------:R-:W-:Y:S04]  /*2280*/  @!P1 STG.E desc[UR10][R6.64+0x18], R21 ;  /* 0x0000181506009986 */ /* 0x000fe8000c10190a */
[----:B------:R2:W-:Y:S04]  /*2290*/  @!P1 STG.E desc[UR10][R14.64], R21 ;  /* 0x000000150e009986 */ /* 0x0005e8000c10190a */
[----:B------:R-:W3:Y:S01]  /*22a0*/  @!P2 LDG.E R11, desc[UR10][R6.64+0x1c] ;  /* 0x00001c0a060ba981 */ /* 0x000ee2000c1e1900 */
[----:B------:R-:W-:Y:S01]  /*22b0*/  IADD3 R25, PT, PT, R9, 0x7, RZ ;  /* 0x0000000709197810 */ /* 0x000fe20007ffe0ff */
[----:B0-----:R-:W-:-:S03]  /*22c0*/  @!P2 IMAD.WIDE.U32 R16, R23, 0x4, R12 ;  /* 0x000000041710a825 */ /* 0x001fc600078e000c */
[----:B------:R-:W-:Y:S01]  /*22d0*/  ISETP.GE.U32.AND P1, PT, R25, R0, PT ;  /* 0x000000001900720c */ /* 0x000fe20003f26070 */
[----:B---3--:R-:W-:-:S12]  /*22e0*/  @!P2 FADD R11, R11, R2 ;  /* 0x000000020b0ba221 */ /* 0x008fd80000000000 */
[----:B------:R-:W2:Y:S01]  /*22f0*/  @!P1 LDC.64 R12, c[0x0][0x388] ;  /* 0x0000e200ff0c9b82 */ /* 0x000ea20000000a00 */
[----:B------:R-:W-:Y:S04]  /*2300*/  @!P2 STG.E desc[UR10][R6.64+0x1c], R11 ;  /* 0x00001c0b0600a986 */ /* 0x000fe8000c10190a */
[----:B------:R0:W-:Y:S04]  /*2310*/  @!P2 STG.E desc[UR10][R16.64], R11 ;  /* 0x0000000b1000a986 */ /* 0x0001e8000c10190a */
[----:B------:R-:W3:Y:S01]  /*2320*/  @!P1 LDG.E R19, desc[UR10][R6.64+0x20] ;  /* 0x0000200a06139981 */ /* 0x000ee2000c1e1900 */
[----:B------:R-:W-:-:S05]  /*2330*/  VIADD R23, R9, 0x8 ;  /* 0x0000000809177836 */ /* 0x000fca0000000000 */
[----:B------:R-:W-:Y:S01]  /*2340*/  ISETP.GE.U32.AND P2, PT, R23, R0, PT ;  /* 0x000000001700720c */ /* 0x000fe20003f46070 */
[----:B--2---:R-:W-:-:S12]  /*2350*/  @!P1 IMAD.WIDE.U32 R14, R25, 0x4, R12 ;  /* 0x00000004190e9825 */ /* 0x004fd800078e000c */
[----:B------:R-:W0:Y:S01]  /*2360*/  @!P2 LDC.64 R12, c[0x0][0x388] ;  /* 0x0000e200ff0cab82 */ /* 0x000e220000000a00 */
[----:B---3--:R-:W-:-:S05]  /*2370*/  @!P1 FADD R19, R19, R2 ;  /* 0x0000000213139221 */ /* 0x008fca0000000000 */
        /* <DEDUP_REMOVED lines=22> */
[----:B------:R-:W0:Y:S01]  /*24e0*/  @!P1 LDC.64 R12, c[0x0][0x388] ;  /* 0x0000e200ff0c9b82 */ /* 0x000e220000000a00 */
[----:B---3--:R-:W-:-:S05]  /*24f0*/  @!P2 FADD R19, R19, R2 ;  /* 0x000000021313a221 */ /* 0x008fca0000000000 */
[----:B------:R-:W-:Y:S04]  /*2500*/  @!P2 STG.E desc[UR10][R6.64+0x2c], R19 ;  /* 0x00002c130600a986 */ /* 0x000fe8000c10190a */
[----:B------:R3:W-:Y:S04]  /*2510*/  @!P2 STG.E desc[UR10][R16.64], R19 ;  /* 0x000000131000a986 */ /* 0x0007e8000c10190a */
[----:B------:R-:W4:Y:S01]  /*2520*/  @!P1 LDG.E R21, desc[UR10][R6.64+0x30] ;  /* 0x0000300a06159981 */ /* 0x000f22000c1e1900 */
[----:B------:R-:W-:Y:S02]  /*2530*/  VIADD R23, R9, 0xc ;  /* 0x0000000c09177836 */ /* 0x000fe40000000000 */
[----:B0-----:R-:W-:-:S03]  /*2540*/  @!P1 IMAD.WIDE.U32 R12, R25, 0x4, R12 ;  /* 0x00000004190c9825 */ /* 0x001fc600078e000c */
[----:B------:R-:W-:-:S13]  /*2550*/  ISETP.GE.U32.AND P2, PT, R23, R0, PT ;  /* 0x000000001700720c */ /* 0x000fda0003f46070 */
[----:B--2---:R-:W0:Y:S01]  /*2560*/  @!P2 LDC.64 R14, c[0x0][0x388] ;  /* 0x0000e200ff0eab82 */ /* 0x004e220000000a00 */
[----:B----4-:R-:W-:-:S05]  /*2570*/  @!P1 FADD R21, R21, R2 ;  /* 0x0000000215159221 */ /* 0x010fca0000000000 */
[----:B------:R-:W-:Y:S04]  /*2580*/  @!P1 STG.E desc[UR10][R6.64+0x30], R21 ;  /* 0x0000301506009986 */ /* 0x000fe8000c10190a */
[----:B------:R-:W-:Y:S04]  /*2590*/  @!P1 STG.E desc[UR10][R12.64], R21 ;  /* 0x000000150c009986 */ /* 0x000fe8000c10190a */
[----:B------:R-:W2:Y:S01]  /*25a0*/  @!P2 LDG.E R11, desc[UR10][R6.64+0x34] ;  /* 0x0000340a060ba981 */ /* 0x000ea2000c1e1900 */
[----:B------:R-:W-:Y:S01]  /*25b0*/  IADD3 R10, PT, PT, R10, 0x10, RZ ;  /* 0x000000100a0a7810 */ /* 0x000fe20007ffe0ff */
[----:B0-----:R-:W-:-:S03]  /*25c0*/  @!P2 IMAD.WIDE.U32 R14, R23, 0x4, R14 ;  /* 0x00000004170ea825 */ /* 0x001fc600078e000e */
[----:B------:R-:W-:Y:S01]  /*25d0*/  ISETP.GE.AND P1, PT, R10, -0xc, PT ;  /* 0xfffffff40a00780c */ /* 0x000fe20003f26270 */
[----:B------:R-:W-:Y:S02]  /*25e0*/  VIADD R9, R9, 0x10 ;  /* 0x0000001009097836 */ /* 0x000fe40000000000 */
[----:B--2---:R-:W-:-:S05]  /*25f0*/  @!P2 FADD R11, R11, R2 ;  /* 0x000000020b0ba221 */ /* 0x004fca0000000000 */
[----:B------:R0:W-:Y:S04]  /*2600*/  @!P2 STG.E desc[UR10][R6.64+0x34], R11 ;  /* 0x0000340b0600a986 */ /* 0x0001e8000c10190a */
[----:B------:R4:W-:Y:S01]  /*2610*/  @!P2 STG.E desc[UR10][R14.64], R11 ;  /* 0x0000000b0e00a986 */ /* 0x0009e2000c10190a */
[----:B---3--:R-:W-:-:S05]  /*2620*/  IADD3 R16, P2, PT, R6, 0x40, RZ ;  /* 0x0000004006107810 */ /* 0x008fca0007f5e0ff */
[----:B------:R-:W-:Y:S01]  /*2630*/  IMAD.X R17, RZ, RZ, R7, P2 ;  /* 0x000000ffff117224 */ /* 0x000fe200010e0607 */
[----:B0-----:R-:W-:-:S03]  /*2640*/  MOV R6, R16 ;  /* 0x0000001000067202 */ /* 0x001fc60000000f00 */
[----:B------:R-:W-:Y:S01]  /*2650*/  IMAD.MOV.U32 R7, RZ, RZ, R17 ;  /* 0x000000ffff077224 */ /* 0x000fe200078e0011 */
[----:B------:R-:W-:Y:S06]  /*2660*/  @!P1 BRA `(.L_x_37) ;  /* 0xfffffff400e49947 */ /* 0x000fec000383ffff */
.L_x_36:
[----:B----4-:R-:W-:-:S05]  /*2670*/  IMAD.MOV R11, RZ, RZ, -R10 ;  /* 0x000000ffff0b7224 */ /* 0x010fca00078e0a0a */
[----:B------:R-:W-:-:S13]  /*2680*/  ISETP.GT.AND P1, PT, R11, 0x4, PT ;  /* 0x000000040b00780c */ /* 0x000fda0003f24270 */
[----:B------:R-:W-:Y:S05]  /*2690*/  @!P1 BRA `(.L_x_38) ;  /* 0x0000000400209947 */ /* 0x000fea0003800000 */
[----:B0-----:R-:W-:-:S04]  /*26a0*/  IADD3 R15, PT, PT, R9, -0x3, RZ ;  /* 0xfffffffd090f7810 */ /* 0x001fc80007ffe0ff */
[----:B------:R-:W-:-:S13]  /*26b0*/  ISETP.GE.U32.AND P0, PT, R15, R0, PT ;  /* 0x000000000f00720c */ /* 0x000fda0003f06070 */
        /* <DEDUP_REMOVED lines=10> */
[C---:B------:R-:W-:Y:S02]  /*2760*/  VIADD R23, R21.reuse, 0x1 ;  /* 0x0000000115177836 */ /* 0x040fe40000000000 */
        /* <DEDUP_REMOVED lines=16> */
[----:B------:R-:W-:-:S13]  /*2870*/  ISETP.GE.U32.AND P0, PT, R23, R0, PT ;  /* 0x000000001700720c */ /* 0x000fda0003f06070 */
[----:B0-----:R-:W0:Y:S01]  /*2880*/  @!P0 LDC.64 R14, c[0x0][0x388] ;  /* 0x0000e200ff0e8b82 */ /* 0x001e220000000a00 */
[----:B----4-:R-:W-:-:S05]  /*2890*/  @!P1 FADD R11, R11, R2 ;  /* 0x000000020b0b9221 */ /* 0x010fca0000000000 */
[----:B------:R-:W-:Y:S04]  /*28a0*/  @!P1 STG.E desc[UR10][R6.64+0x4], R11 ;  /* 0x0000040b06009986 */ /* 0x000fe8000c10190a */
[----:B------:R2:W-:Y:S04]  /*28b0*/  @!P1 STG.E desc[UR10][R16.64], R11 ;  /* 0x0000000b10009986 */ /* 0x0005e8000c10190a */
[----:B------:R-:W4:Y:S01]  /*28c0*/  @!P0 LDG.E R19, desc[UR10][R6.64+0x8] ;  /* 0x0000080a06138981 */ /* 0x000f22000c1e1900 */
[----:B---3--:R-:W-:Y:S01]  /*28d0*/  VIADD R21, R9, 0x2 ;  /* 0x0000000209157836 */ /* 0x008fe20000000000 */
[----:B------:R-:W-:Y:S01]  /*28e0*/  IADD3 R12, P2, PT, R6, 0x10, RZ ;  /* 0x00000010060c7810 */ /* 0x000fe20007f5e0ff */
[----:B0-----:R-:W-:-:S03]  /*28f0*/  @!P0 IMAD.WIDE.U32 R14, R23, 0x4, R14 ;  /* 0x00000004170e8825 */ /* 0x001fc600078e000e */
[----:B------:R-:W-:Y:S01]  /*2900*/  ISETP.GE.U32.AND P1, PT, R21, R0, PT ;  /* 0x000000001500720c */ /* 0x000fe20003f26070 */
[----:B------:R-:W-:-:S12]  /*2910*/  IMAD.X R13, RZ, RZ, R7, P2 ;  /* 0x000000ffff0d7224 */ /* 0x000fd800010e0607 */
[----:B--2---:R-:W0:Y:S01]  /*2920*/  @!P1 LDC.64 R16, c[0x0][0x388] ;  /* 0x0000e200ff109b82 */ /* 0x004e220000000a00 */
[----:B----4-:R-:W-:-:S05]  /*2930*/  @!P0 FADD R19, R19, R2 ;  /* 0x0000000213138221 */ /* 0x010fca0000000000 */
[----:B------:R2:W-:Y:S04]  /*2940*/  @!P0 STG.E desc[UR10][R6.64+0x8], R19 ;  /* 0x0000081306008986 */ /* 0x0005e8000c10190a */
[----:B------:R3:W-:Y:S04]  /*2950*/  @!P0 STG.E desc[UR10][R14.64], R19 ;  /* 0x000000130e008986 */ /* 0x0007e8000c10190a */
[----:B------:R-:W4:Y:S01]  /*2960*/  @!P1 LDG.E R11, desc[UR10][R12.64+-0x4] ;  /* 0xfffffc0a0c0b9981 */ /* 0x000f22000c1e1900 */
[C---:B------:R-:W-:Y:S01]  /*2970*/  IADD3 R23, PT, PT, R21.reuse, 0x1, RZ ;  /* 0x0000000115177810 */ /* 0x040fe20007ffe0ff */
[----:B0-----:R-:W-:-:S03]  /*2980*/  @!P1 IMAD.WIDE.U32 R16, R21, 0x4, R16 ;  /* 0x0000000415109825 */ /* 0x001fc600078e0010 */
[----:B------:R-:W-:-:S13]  /*2990*/  ISETP.GE.U32.AND P0, PT, R23, R0, PT ;  /* 0x000000001700720c */ /* 0x000fda0003f06070 */
[----:B--2---:R-:W0:Y:S01]  /*29a0*/  @!P0 LDC.64 R6, c[0x0][0x388] ;  /* 0x0000e200ff068b82 */ /* 0x004e220000000a00 */
[----:B----4-:R-:W-:-:S05]  /*29b0*/  @!P1 FADD R11, R11, R2 ;  /* 0x000000020b0b9221 */ /* 0x010fca0000000000 */
[----:B------:R-:W-:Y:S04]  /*29c0*/  @!P1 STG.E desc[UR10][R12.64+-0x4], R11 ;  /* 0xfffffc0b0c009986 */ /* 0x000fe8000c10190a */
[----:B------:R2:W-:Y:S04]  /*29d0*/  @!P1 STG.E desc[UR10][R16.64], R11 ;  /* 0x0000000b10009986 */ /* 0x0005e8000c10190a */
[----:B------:R-:W4:Y:S01]  /*29e0*/  @!P0 LDG.E R21, desc[UR10][R12.64] ;  /* 0x0000000a0c158981 */ /* 0x000f22000c1e1900 */
[----:B---3--:R-:W-:Y:S02]  /*29f0*/  VIADD R19, R9, 0x4 ;  /* 0x0000000409137836 */ /* 0x008fe40000000000 */
[----:B0-----:R-:W-:-:S03]  /*2a00*/  @!P0 IMAD.WIDE.U32 R6, R23, 0x4, R6 ;  /* 0x0000000417068825 */ /* 0x001fc600078e0006 */
[----:B------:R-:W-:-:S13]  /*2a10*/  ISETP.GE.U32.AND P1, PT, R19, R0, PT ;  /* 0x000000001300720c */ /* 0x000fda0003f26070 */
[----:B------:R-:W0:Y:S01]  /*2a20*/  @!P1 LDC.64 R14, c[0x0][0x388] ;  /* 0x0000e200ff0e9b82 */ /* 0x000e220000000a00 */
[----:B----4-:R-:W-:-:S05]  /*2a30*/  @!P0 FADD R21, R21, R2 ;  /* 0x0000000215158221 */ /* 0x010fca0000000000 */
[----:B------:R-:W-:Y:S04]  /*2a40*/  @!P0 STG.E desc[UR10][R12.64], R21 ;  /* 0x000000150c008986 */ /* 0x000fe8000c10190a */
[----:B------:R3:W-:Y:S04]  /*2a50*/  @!P0 STG.E desc[UR10][R6.64], R21 ;  /* 0x0000001506008986 */ /* 0x0007e8000c10190a */
[----:B------:R-:W2:Y:S01]  /*2a60*/  @!P1 LDG.E R9, desc[UR10][R12.64+0x4] ;  /* 0x0000040a0c099981 */ /* 0x000ea2000c1e1900 */
[----:B0-----:R-:W-:Y:S01]  /*2a70*/  @!P1 IMAD.WIDE.U32 R14, R19, 0x4, R14 ;  /* 0x00000004130e9825 */ /* 0x001fe200078e000e */
[----:B------:R-:W-:-:S03]  /*2a80*/  PLOP3.LUT P0, PT, PT, PT, PT, 0x8, 0x80 ;  /* 0x000000000080781c */ /* 0x000fc60003f0e170 */
[----:B------:R-:W-:-:S05]  /*2a90*/  VIADD R10, R10, 0x4 ;  /* 0x000000040a0a7836 */ /* 0x000fca0000000000 */
[----:B------:R-:W-:Y:S01]  /*2aa0*/  IADD3 R10, PT, PT, R10, 0x4, RZ ;  /* 0x000000040a0a7810 */ /* 0x000fe20007ffe0ff */
[----:B--2---:R-:W-:Y:S01]  /*2ab0*/  @!P1 FADD R11, R9, R2 ;  /* 0x00000002090b9221 */ /* 0x004fe20000000000 */
[----:B------:R-:W-:-:S04]  /*2ac0*/  VIADD R9, R19, 0x4 ;  /* 0x0000000413097836 */ /* 0x000fc80000000000 */
[----:B------:R4:W-:Y:S04]  /*2ad0*/  @!P1 STG.E desc[UR10][R12.64+0x4], R11 ;  /* 0x0000040b0c009986 */ /* 0x0009e8000c10190a */
[----:B------:R4:W-:Y:S01]  /*2ae0*/  @!P1 STG.E desc[UR10][R14.64], R11 ;  /* 0x0000000b0e009986 */ /* 0x0009e2000c10190a */
[----:B------:R-:W-:-:S04]  /*2af0*/  IADD3 R0, P1, PT, R12, 0x10, RZ ;  /* 0x000000100c007810 */ /* 0x000fc80007f3e0ff */
[----:B---3--:R-:W-:Y:S01]  /*2b00*/  MOV R6, R0 ;  /* 0x0000000000067202 */ /* 0x008fe20000000f00 */
[----:B------:R-:W-:-:S08]  /*2b10*/  IMAD.X R7, RZ, RZ, R13, P1 ;  /* 0x000000ffff077224 */ /* 0x000fd000008e060d */
.L_x_38:
[----:B------:R-:W-:-:S13]  /*2b20*/  ISETP.NE.OR P0, PT, R10, RZ, P0 ;  /* 0x000000ff0a00720c */ /* 0x000fda0000705670 */
[----:B------:R-:W-:Y:S05]  /*2b30*/  @!P0 BRA `(.L_x_34) ;  /* 0x00000000009c8947 */ /* 0x000fea0003800000 */
.L_x_35:
[----:B0--34-:R-:W-:-:S05]  /*2b40*/  VIADD R15, R9, 0xfffffffd ;  /* 0xfffffffd090f7836 */ /* 0x019fca0000000000 */
[----:B-1----:R-:W-:-:S13]  /*2b50*/  ISETP.GE.U32.AND P0, PT, R15, UR4, PT ;  /* 0x000000040f007c0c */ /* 0x002fda000bf06070 */
[----:B------:R-:W2:Y:S01]  /*2b60*/  @!P0 LDG.E R11, desc[UR10][R6.64+-0x8] ;  /* 0xfffff80a060b8981 */ /* 0x000ea2000c1e1900 */
[----:B------:R-:W0:Y:S01]  /*2b70*/  @!P0 LDC.64 R12, c[0x0][0x388] ;  /* 0x0000e200ff0c8b82 */ /* 0x000e220000000a00 */
[----:B------:R-:W-:-:S05]  /*2b80*/  VIADD R21, R9, 0xfffffffe ;  /* 0xfffffffe09157836 */ /* 0x000fca0000000000 */
[----:B------:R-:W-:Y:S01]  /*2b90*/  ISETP.GE.U32.AND P1, PT, R21, UR4, PT ;  /* 0x0000000415007c0c */ /* 0x000fe2000bf26070 */
[----:B0-----:R-:W-:-:S12]  /*2ba0*/  @!P0 IMAD.WIDE.U32 R12, R15, 0x4, R12 ;  /* 0x000000040f0c8825 */ /* 0x001fd800078e000c */
[----:B------:R-:W0:Y:S01]  /*2bb0*/  @!P1 LDC.64 R14, c[0x0][0x388] ;  /* 0x0000e200ff0e9b82 */ /* 0x000e220000000a00 */
[----:B--2---:R-:W-:-:S05]  /*2bc0*/  @!P0 FADD R11, R11, R2 ;  /* 0x000000020b0b8221 */ /* 0x004fca0000000000 */
[----:B------:R-:W-:Y:S04]  /*2bd0*/  @!P0 STG.E desc[UR10][R6.64+-0x8], R11 ;  /* 0xfffff80b06008986 */ /* 0x000fe8000c10190a */
[----:B------:R1:W-:Y:S04]  /*2be0*/  @!P0 STG.E desc[UR10][R12.64], R11 ;  /* 0x0000000b0c008986 */ /* 0x0003e8000c10190a */
[----:B------:R-:W2:Y:S01]  /*2bf0*/  @!P1 LDG.E R17, desc[UR10][R6.64+-0x4] ;  /* 0xfffffc0a06119981 */ /* 0x000ea2000c1e1900 */
[----:B------:R-:W-:Y:S01]  /*2c00*/  IADD3 R23, PT, PT, R9, -0x1, RZ ;  /* 0xffffffff09177810 */ /* 0x000fe20007ffe0ff */
[----:B0-----:R-:W-:-:S03]  /*2c10*/  @!P1 IMAD.WIDE.U32 R14, R21, 0x4, R14 ;  /* 0x00000004150e9825 */ /* 0x001fc600078e000e */
[----:B------:R-:W-:Y:S01]  /*2c20*/  ISETP.GE.U32.AND P0, PT, R23, UR4, PT ;  /* 0x0000000417007c0c */ /* 0x000fe2000bf06070 */
[----:B--2---:R-:W-:-:S12]  /*2c30*/  @!P1 FADD R19, R17, R2 ;  /* 0x0000000211139221 */ /* 0x004fd80000000000 */
[----:B------:R-:W1:Y:S01]  /*2c40*/  @!P0 LDC.64 R16, c[0x0][0x388] ;  /* 0x0000e200ff108b82 */ /* 0x000e620000000a00 */
[----:B------:R-:W-:Y:S04]  /*2c50*/  @!P1 STG.E desc[UR10][R6.64+-0x4], R19 ;  /* 0xfffffc1306009986 */ /* 0x000fe8000c10190a */
[----:B------:R0:W-:Y:S04]  /*2c60*/  @!P1 STG.E desc[UR10][R14.64], R19 ;  /* 0x000000130e009986 */ /* 0x0001e8000c10190a */
[----:B------:R-:W2:Y:S01]  /*2c70*/  @!P0 LDG.E R21, desc[UR10][R6.64] ;  /* 0x0000000a06158981 */ /* 0x000ea2000c1e1900 */
[----:B------:R-:W-:Y:S01]  /*2c80*/  ISETP.GE.U32.AND P1, PT, R9, UR4, PT ;  /* 0x0000000409007c0c */ /* 0x000fe2000bf26070 */
[----:B-1----:R-:W-:-:S12]  /*2c90*/  @!P0 IMAD.WIDE.U32 R12, R23, 0x4, R16 ;  /* 0x00000004170c8825 */ /* 0x002fd800078e0010 */
[----:B------:R-:W0:Y:S01]  /*2ca0*/  @!P1 LDC.64 R16, c[0x0][0x388] ;  /* 0x0000e200ff109b82 */ /* 0x000e220000000a00 */
[----:B--2---:R-:W-:-:S05]  /*2cb0*/  @!P0 FADD R21, R21, R2 ;  /* 0x0000000215158221 */ /* 0x004fca0000000000 */
[----:B------:R-:W-:Y:S04]  /*2cc0*/  @!P0 STG.E desc[UR10][R6.64], R21 ;  /* 0x0000001506008986 */ /* 0x000fe8000c10190a */
[----:B------:R-:W-:Y:S04]  /*2cd0*/  @!P0 STG.E desc[UR10][R12.64], R21 ;  /* 0x000000150c008986 */ /* 0x000fe8000c10190a */
[----:B------:R-:W2:Y:S01]  /*2ce0*/  @!P1 LDG.E R11, desc[UR10][R6.64+0x4] ;  /* 0x0000040a060b9981 */ /* 0x000ea2000c1e1900 */
[----:B------:R-:W-:Y:S02]  /*2cf0*/  VIADD R10, R10, 0x4 ;  /* 0x000000040a0a7836 */ /* 0x000fe40000000000 */
[C---:B0-----:R-:W-:Y:S01]  /*2d00*/  @!P1 IMAD.WIDE.U32 R14, R9.reuse, 0x4, R16 ;  /* 0x00000004090e9825 */ /* 0x041fe200078e0010 */
[----:B------:R-:W-:-:S02]  /*2d10*/  IADD3 R9, PT, PT, R9, 0x4, RZ ;  /* 0x0000000409097810 */ /* 0x000fc40007ffe0ff */
[----:B------:R-:W-:Y:S01]  /*2d20*/  ISETP.NE.AND P0, PT, R10, RZ, PT ;  /* 0x000000ff0a00720c */ /* 0x000fe20003f05270 */
[----:B--2---:R-:W-:-:S05]  /*2d30*/  @!P1 FADD R11, R11, R2 ;  /* 0x000000020b0b9221 */ /* 0x004fca0000000000 */
[----:B------:R0:W-:Y:S04]  /*2d40*/  @!P1 STG.E desc[UR10][R6.64+0x4], R11 ;  /* 0x0000040b06009986 */ /* 0x0001e8000c10190a */
[----:B------:R3:W-:Y:S01]  /*2d50*/  @!P1 STG.E desc[UR10][R14.64], R11 ;  /* 0x0000000b0e009986 */ /* 0x0007e2000c10190a */
[----:B------:R-:W-:-:S05]  /*2d60*/  IADD3 R0, P1, PT, R6, 0x10, RZ ;  /* 0x0000001006007810 */ /* 0x000fca0007f3e0ff */
[----:B------:R-:W-:Y:S02]  /*2d70*/  IMAD.X R17, RZ, RZ, R7, P1 ;  /* 0x000000ffff117224 */ /* 0x000fe400008e0607 */
[----:B0-----:R-:W-:Y:S02]  /*2d80*/  IMAD.MOV.U32 R6, RZ, RZ, R0 ;  /* 0x000000ffff067224 */ /* 0x001fe400078e0000 */
[----:B------:R-:W-:Y:S01]  /*2d90*/  IMAD.MOV.U32 R7, RZ, RZ, R17 ;  /* 0x000000ffff077224 */ /* 0x000fe200078e0011 */
[----:B------:R-:W-:Y:S06]  /*2da0*/  @P0 BRA `(.L_x_35) ;  /* 0xfffffffc00640947 */ /* 0x000fec000383ffff */
.L_x_34:
[----:B------:R-:W-:-:S13]  /*2db0*/  ISETP.NE.AND P0, PT, R4, RZ, PT ;  /* 0x000000ff0400720c */ /* 0x000fda0003f05270 */
[----:B-1----:R-:W-:Y:S05]  /*2dc0*/  @!P0 EXIT ;  /* 0x000000000000894d */ /* 0x002fea0003800000 */
[----:B------:R-:W1:Y:S01]  /*2dd0*/  LDCU.64 UR4, c[0x0][0x380] ;  /* 0x00007000ff0477ac */ /* 0x000e620008000a00 */
[C---:B---34-:R-:W-:Y:S01]  /*2de0*/  IADD3 R11, P0, PT, R5.reuse, R8, RZ ;  /* 0x00000008050b7210 */ /* 0x058fe20007f1e0ff */
[----:B------:R-:W3:Y:S03]  /*2df0*/  LDCU UR6, c[0x0][0x390] ;  /* 0x00007200ff0677ac */ /* 0x000ee60008000800 */
[----:B------:R-:W-:Y:S01]  /*2e00*/  IADD3.X R0, PT, PT, RZ, R3, RZ, P0, !PT ;  /* 0x00000003ff007210 */ /* 0x000fe200007fe4ff */
[----:B------:R-:W-:Y:S01]  /*2e10*/  IMAD.IADD R3, R5, 0x1, R8 ;  /* 0x0000000105037824 */ /* 0x000fe200078e0208 */
[----:B-1----:R-:W-:-:S04]  /*2e20*/  LEA R10, P1, R11, UR4, 0x2 ;  /* 0x000000040b0a7c11 */ /* 0x002fc8000f8210ff */
[----:B------:R-:W-:Y:S01]  /*2e30*/  LEA.HI.X R11, R11, UR5, R0, 0x2, P1 ;  /* 0x000000050b0b7c11 */ /* 0x000fe200088f1400 */
[----:B---3--:R-:W-:-:S08]  /*2e40*/  IMAD.MOV R0, RZ, RZ, -R4 ;  /* 0x000000ffff007224 */ /* 0x008fd000078e0a04 */
.L_x_39:
[----:B------:R-:W-:Y:S01]  /*2e50*/  ISETP.GE.U32.AND P0, PT, R3, UR6, PT ;  /* 0x0000000603007c0c */ /* 0x000fe2000bf06070 */
[----:B-1----:R-:W-:Y:S01]  /*2e60*/  IMAD.MOV.U32 R7, RZ, RZ, R11 ;  /* 0x000000ffff077224 */ /* 0x002fe200078e000b */
[----:B------:R-:W-:-:S11]  /*2e70*/  MOV R6, R10 ;  /* 0x0000000a00067202 */ /* 0x000fd60000000f00 */
[----:B------:R-:W2:Y:S01]  /*2e80*/  @!P0 LDG.E R9, desc[UR10][R6.64] ;  /* 0x0000000a06098981 */ /* 0x000ea2000c1e1900 */
[----:B------:R-:W1:Y:S01]  /*2e90*/  @!P0 LDC.64 R4, c[0x0][0x388] ;  /* 0x0000e200ff048b82 */ /* 0x000e620000000a00 */
[----:B------:R-:W-:-:S05]  /*2ea0*/  VIADD R0, R0, 0x1 ;  /* 0x0000000100007836 */ /* 0x000fca0000000000 */
[----:B------:R-:W-:Y:S01]  /*2eb0*/  ISETP.NE.AND P1, PT, R0, RZ, PT ;  /* 0x000000ff0000720c */ /* 0x000fe20003f25270 */
[----:B-1----:R-:W-:-:S04]  /*2ec0*/  @!P0 IMAD.WIDE.U32 R4, R3, 0x4, R4 ;  /* 0x0000000403048825 */ /* 0x002fc800078e0004 */
[----:B------:R-:W-:Y:S02]  /*2ed0*/  VIADD R3, R3, 0x1 ;  /* 0x0000000103037836 */ /* 0x000fe40000000000 */
[----:B--2---:R-:W-:-:S05]  /*2ee0*/  @!P0 FADD R9, R9, R2 ;  /* 0x0000000209098221 */ /* 0x004fca0000000000 */
[----:B------:R1:W-:Y:S04]  /*2ef0*/  @!P0 STG.E desc[UR10][R6.64], R9 ;  /* 0x0000000906008986 */ /* 0x0003e8000c10190a */
[----:B------:R1:W-:Y:S01]  /*2f00*/  @!P0 STG.E desc[UR10][R4.64], R9 ;  /* 0x0000000904008986 */ /* 0x0003e2000c10190a */
[----:B------:R-:W-:-:S04]  /*2f10*/  IADD3 R10, P0, PT, R6, 0x4, RZ ;  /* 0x00000004060a7810 */ /* 0x000fc80007f1e0ff */
[----:B------:R-:W-:Y:S01]  /*2f20*/  IADD3.X R11, PT, PT, RZ, R7, RZ, P0, !PT ;  /* 0x00000007ff0b7210 */ /* 0x000fe200007fe4ff */
[----:B------:R-:W-:Y:S08]  /*2f30*/  @P1 BRA `(.L_x_39) ;  /* 0xfffffffc00c41947 */ /* 0x000ff0000383ffff */
[----:B------:R-:W-:Y:S05]  /*2f40*/  EXIT ;  /* 0x000000000000794d */ /* 0x000fea0003800000 */
.L_x_40:
[----:B------:R-:W-:-:S00]  /*2f50*/  BRA `(.L_x_40) ;  /* 0xfffffffc00fc7947 */ /* 0x000fc0000383ffff */
[----:B------:R-:W-:-:S00]  /*2f60*/  NOP ;  /* 0x0000000000007918 */ /* 0x000fc00000000000 */
        /* <DEDUP_REMOVED lines=9> */
.L_x_41:


//--------------------- .nv.shared._Z13prefix_kernelPfS_i --------------------------
	.section	.nv.shared._Z13prefix_kernelPfS_i,"aw",@nobits
	.sectionflags	@""
	.align	16
	.zero		1024


//--------------------- .nv.shared.reserved.0     --------------------------
	.section	.nv.shared.reserved.0,"aw",@nobits
	.weak		__nv_reservedSMEM_offset_0_alias
	.size		__nv_reservedSMEM_offset_0_alias, 0, 64
	.other		__nv_reservedSMEM_offset_0_alias,@"STO_CUDA_RESERVED_SHARED STV_DEFAULT"
__nv_reservedSMEM_offset_0_alias:
	.zero		0
	.zero		64


//--------------------- .nv.constant0._Z13prefix_kernelPfS_i --------------------------
	.section	.nv.constant0._Z13prefix_kernelPfS_i,"a",@progbits
	.sectionflags	@""
	.align	4
.nv.constant0._Z13prefix_kernelPfS_i:
	.zero		916


//--------------------- SYMBOLS --------------------------

	.type		.nv.reservedSmem.offset0,@object
	.size		.nv.reservedSmem.offset0,0x4
	.type		.nv.reservedSmem.cap,@object
	.size		.nv.reservedSmem.cap,0x4
